//
// Generated by NVIDIA NVVM Compiler
//
// Compiler Build ID: CL-36424714
// Cuda compilation tools, release 13.0, V13.0.88
// Based on NVVM 20.0.0
//

.version 9.0
.target sm_100
.address_size 64

	// .globl	_Z31lora_shrink_kernel_triton_styleI6__halffEvPKT_S3_PT0_PKiS7_S7_S7_iiiifiiiiiiii

.visible .entry _Z31lora_shrink_kernel_triton_styleI6__halffEvPKT_S3_PT0_PKiS7_S7_S7_iiiifiiiiiiii(
	.param .u64 .ptr .align 1 _Z31lora_shrink_kernel_triton_styleI6__halffEvPKT_S3_PT0_PKiS7_S7_S7_iiiifiiiiiiii_param_0,
	.param .u64 .ptr .align 1 _Z31lora_shrink_kernel_triton_styleI6__halffEvPKT_S3_PT0_PKiS7_S7_S7_iiiifiiiiiiii_param_1,
	.param .u64 .ptr .align 1 _Z31lora_shrink_kernel_triton_styleI6__halffEvPKT_S3_PT0_PKiS7_S7_S7_iiiifiiiiiiii_param_2,
	.param .u64 .ptr .align 1 _Z31lora_shrink_kernel_triton_styleI6__halffEvPKT_S3_PT0_PKiS7_S7_S7_iiiifiiiiiiii_param_3,
	.param .u64 .ptr .align 1 _Z31lora_shrink_kernel_triton_styleI6__halffEvPKT_S3_PT0_PKiS7_S7_S7_iiiifiiiiiiii_param_4,
	.param .u64 .ptr .align 1 _Z31lora_shrink_kernel_triton_styleI6__halffEvPKT_S3_PT0_PKiS7_S7_S7_iiiifiiiiiiii_param_5,
	.param .u64 .ptr .align 1 _Z31lora_shrink_kernel_triton_styleI6__halffEvPKT_S3_PT0_PKiS7_S7_S7_iiiifiiiiiiii_param_6,
	.param .u32 _Z31lora_shrink_kernel_triton_styleI6__halffEvPKT_S3_PT0_PKiS7_S7_S7_iiiifiiiiiiii_param_7,
	.param .u32 _Z31lora_shrink_kernel_triton_styleI6__halffEvPKT_S3_PT0_PKiS7_S7_S7_iiiifiiiiiiii_param_8,
	.param .u32 _Z31lora_shrink_kernel_triton_styleI6__halffEvPKT_S3_PT0_PKiS7_S7_S7_iiiifiiiiiiii_param_9,
	.param .u32 _Z31lora_shrink_kernel_triton_styleI6__halffEvPKT_S3_PT0_PKiS7_S7_S7_iiiifiiiiiiii_param_10,
	.param .f32 _Z31lora_shrink_kernel_triton_styleI6__halffEvPKT_S3_PT0_PKiS7_S7_S7_iiiifiiiiiiii_param_11,
	.param .u32 _Z31lora_shrink_kernel_triton_styleI6__halffEvPKT_S3_PT0_PKiS7_S7_S7_iiiifiiiiiiii_param_12,
	.param .u32 _Z31lora_shrink_kernel_triton_styleI6__halffEvPKT_S3_PT0_PKiS7_S7_S7_iiiifiiiiiiii_param_13,
	.param .u32 _Z31lora_shrink_kernel_triton_styleI6__halffEvPKT_S3_PT0_PKiS7_S7_S7_iiiifiiiiiiii_param_14,
	.param .u32 _Z31lora_shrink_kernel_triton_styleI6__halffEvPKT_S3_PT0_PKiS7_S7_S7_iiiifiiiiiiii_param_15,
	.param .u32 _Z31lora_shrink_kernel_triton_styleI6__halffEvPKT_S3_PT0_PKiS7_S7_S7_iiiifiiiiiiii_param_16,
	.param .u32 _Z31lora_shrink_kernel_triton_styleI6__halffEvPKT_S3_PT0_PKiS7_S7_S7_iiiifiiiiiiii_param_17,
	.param .u32 _Z31lora_shrink_kernel_triton_styleI6__halffEvPKT_S3_PT0_PKiS7_S7_S7_iiiifiiiiiiii_param_18,
	.param .u32 _Z31lora_shrink_kernel_triton_styleI6__halffEvPKT_S3_PT0_PKiS7_S7_S7_iiiifiiiiiiii_param_19
)
{
	.reg .pred 	%p<39>;
	.reg .b16 	%rs<31>;
	.reg .b32 	%r<173>;
	.reg .b32 	%f<101>;
	.reg .b64 	%rd<88>;

	ld.param.u64 	%rd8, [_Z31lora_shrink_kernel_triton_styleI6__halffEvPKT_S3_PT0_PKiS7_S7_S7_iiiifiiiiiiii_param_0];
	ld.param.u64 	%rd9, [_Z31lora_shrink_kernel_triton_styleI6__halffEvPKT_S3_PT0_PKiS7_S7_S7_iiiifiiiiiiii_param_1];
	ld.param.u64 	%rd10, [_Z31lora_shrink_kernel_triton_styleI6__halffEvPKT_S3_PT0_PKiS7_S7_S7_iiiifiiiiiiii_param_3];
	ld.param.u64 	%rd11, [_Z31lora_shrink_kernel_triton_styleI6__halffEvPKT_S3_PT0_PKiS7_S7_S7_iiiifiiiiiiii_param_4];
	ld.param.u64 	%rd6, [_Z31lora_shrink_kernel_triton_styleI6__halffEvPKT_S3_PT0_PKiS7_S7_S7_iiiifiiiiiiii_param_5];
	ld.param.u64 	%rd7, [_Z31lora_shrink_kernel_triton_styleI6__halffEvPKT_S3_PT0_PKiS7_S7_S7_iiiifiiiiiiii_param_6];
	ld.param.u32 	%r78, [_Z31lora_shrink_kernel_triton_styleI6__halffEvPKT_S3_PT0_PKiS7_S7_S7_iiiifiiiiiiii_param_7];
	ld.param.u32 	%r68, [_Z31lora_shrink_kernel_triton_styleI6__halffEvPKT_S3_PT0_PKiS7_S7_S7_iiiifiiiiiiii_param_8];
	ld.param.u32 	%r69, [_Z31lora_shrink_kernel_triton_styleI6__halffEvPKT_S3_PT0_PKiS7_S7_S7_iiiifiiiiiiii_param_9];
	ld.param.f32 	%f40, [_Z31lora_shrink_kernel_triton_styleI6__halffEvPKT_S3_PT0_PKiS7_S7_S7_iiiifiiiiiiii_param_11];
	ld.param.u32 	%r70, [_Z31lora_shrink_kernel_triton_styleI6__halffEvPKT_S3_PT0_PKiS7_S7_S7_iiiifiiiiiiii_param_12];
	ld.param.u32 	%r71, [_Z31lora_shrink_kernel_triton_styleI6__halffEvPKT_S3_PT0_PKiS7_S7_S7_iiiifiiiiiiii_param_13];
	ld.param.u32 	%r72, [_Z31lora_shrink_kernel_triton_styleI6__halffEvPKT_S3_PT0_PKiS7_S7_S7_iiiifiiiiiiii_param_14];
	ld.param.u32 	%r73, [_Z31lora_shrink_kernel_triton_styleI6__halffEvPKT_S3_PT0_PKiS7_S7_S7_iiiifiiiiiiii_param_15];
	ld.param.u32 	%r74, [_Z31lora_shrink_kernel_triton_styleI6__halffEvPKT_S3_PT0_PKiS7_S7_S7_iiiifiiiiiiii_param_16];
	ld.param.u32 	%r75, [_Z31lora_shrink_kernel_triton_styleI6__halffEvPKT_S3_PT0_PKiS7_S7_S7_iiiifiiiiiiii_param_17];
	ld.param.u32 	%r76, [_Z31lora_shrink_kernel_triton_styleI6__halffEvPKT_S3_PT0_PKiS7_S7_S7_iiiifiiiiiiii_param_18];
	ld.param.u32 	%r77, [_Z31lora_shrink_kernel_triton_styleI6__halffEvPKT_S3_PT0_PKiS7_S7_S7_iiiifiiiiiiii_param_19];
	cvta.to.global.u64 	%rd1, %rd9;
	cvta.to.global.u64 	%rd2, %rd8;
	cvta.to.global.u64 	%rd3, %rd10;
	cvta.to.global.u64 	%rd12, %rd11;
	add.s32 	%r79, %r78, 31;
	shr.s32 	%r80, %r79, 31;
	shr.u32 	%r81, %r80, 27;
	add.s32 	%r82, %r79, %r81;
	shr.s32 	%r1, %r82, 5;
	mov.u32 	%r2, %ctaid.x;
	mov.u32 	%r3, %ctaid.y;
	mov.u32 	%r4, %ctaid.z;
	mul.wide.u32 	%rd13, %r4, 4;
	add.s64 	%rd14, %rd12, %rd13;
	ld.global.nc.u32 	%r83, [%rd14];
	setp.eq.s32 	%p3, %r83, -1;
	@%p3 bra 	$L__BB0_50;
	cvta.to.global.u64 	%rd15, %rd6;
	add.s64 	%rd17, %rd15, %rd13;
	ld.global.nc.u32 	%r5, [%rd17];
	rem.u32 	%r84, %r2, %r1;
	shl.b32 	%r6, %r84, 5;
	setp.le.s32 	%p4, %r5, %r6;
	@%p4 bra 	$L__BB0_50;
	cvta.to.global.u64 	%rd18, %rd7;
	add.s64 	%rd20, %rd18, %rd13;
	ld.global.nc.u32 	%r7, [%rd20];
	mov.u32 	%r8, %tid.y;
	mov.u32 	%r9, %tid.x;
	div.u32 	%r85, %r2, %r1;
	add.s32 	%r86, %r68, 15;
	shr.s32 	%r87, %r86, 31;
	shr.u32 	%r88, %r87, 28;
	add.s32 	%r89, %r86, %r88;
	shr.s32 	%r90, %r89, 4;
	rem.u32 	%r91, %r85, %r90;
	shl.b32 	%r10, %r91, 4;
	setp.le.s32 	%p5, %r68, %r10;
	@%p5 bra 	$L__BB0_50;
	sub.s32 	%r92, %r5, %r6;
	min.s32 	%r93, %r92, 32;
	sub.s32 	%r95, %r68, %r10;
	min.s32 	%r96, %r95, 16;
	setp.lt.s32 	%p6, %r8, %r93;
	setp.lt.s32 	%p7, %r9, %r96;
	and.pred  	%p1, %p6, %p7;
	setp.lt.s32 	%p8, %r69, 1;
	mov.f32 	%f79, 0f00000000;
	@%p8 bra 	$L__BB0_47;
	add.s32 	%r99, %r6, %r8;
	setp.lt.u32 	%p9, %r99, %r5;
	add.s32 	%r101, %r7, %r99;
	mul.wide.s32 	%rd21, %r101, 4;
	add.s64 	%rd4, %rd3, %rd21;
	add.s32 	%r102, %r10, %r9;
	mul.lo.s32 	%r103, %r72, %r3;
	mad.lo.s32 	%r11, %r102, %r73, %r103;
	and.pred  	%p2, %p1, %p9;
	shl.b32 	%r12, %r71, 3;
	mov.f32 	%f79, 0f00000000;
	mov.b32 	%r158, 0;
	not.pred 	%p11, %p2;
	mov.u32 	%r157, %r69;
$L__BB0_5:
	min.s32 	%r104, %r157, 32;
	max.s32 	%r15, %r104, 1;
	setp.le.s32 	%p10, %r69, %r158;
	or.pred  	%p12, %p11, %p10;
	@%p12 bra 	$L__BB0_46;
	ld.global.nc.u32 	%r106, [%rd4];
	mul.lo.s32 	%r16, %r106, %r70;
	setp.lt.s32 	%p13, %r157, 8;
	mov.b32 	%r171, 0;
	@%p13 bra 	$L__BB0_25;
	and.b32  	%r108, %r15, 56;
	neg.s32 	%r168, %r108;
	mad.lo.s32 	%r159, %r71, %r158, %r16;
	add.s32 	%r167, %r159, %r71;
	add.s32 	%r166, %r158, 3;
	add.s32 	%r109, %r158, 2;
	mad.lo.s32 	%r165, %r71, %r109, %r16;
	mad.lo.s32 	%r164, %r71, %r166, %r16;
	add.s32 	%r110, %r158, 4;
	mad.lo.s32 	%r163, %r71, %r110, %r16;
	add.s32 	%r111, %r158, 5;
	mad.lo.s32 	%r162, %r71, %r111, %r16;
	add.s32 	%r112, %r158, 6;
	mad.lo.s32 	%r161, %r71, %r112, %r16;
	add.s32 	%r113, %r158, 7;
	mad.lo.s32 	%r160, %r71, %r113, %r16;
	mov.b32 	%r169, 0;
$L__BB0_8:
	.pragma "nounroll";
	add.s32 	%r38, %r169, %r158;
	add.s32 	%r114, %r166, -3;
	setp.ge.s32 	%p14, %r114, %r69;
	@%p14 bra 	$L__BB0_10;
	mul.wide.s32 	%rd22, %r159, 2;
	add.s64 	%rd23, %rd2, %rd22;
	ld.global.nc.u16 	%rs1, [%rd23];
	mad.lo.s32 	%r115, %r38, %r74, %r11;
	mul.wide.s32 	%rd24, %r115, 2;
	add.s64 	%rd25, %rd1, %rd24;
	ld.global.nc.u16 	%rs2, [%rd25];
	// begin inline asm
	{  cvt.f32.f16 %f44, %rs1;}

	// end inline asm
	// begin inline asm
	{  cvt.f32.f16 %f45, %rs2;}

	// end inline asm
	fma.rn.f32 	%f79, %f44, %f45, %f79;
$L__BB0_10:
	add.s32 	%r116, %r166, -2;
	setp.ge.s32 	%p15, %r116, %r69;
	@%p15 bra 	$L__BB0_12;
	mul.wide.s32 	%rd26, %r167, 2;
	add.s64 	%rd27, %rd2, %rd26;
	ld.global.nc.u16 	%rs3, [%rd27];
	mad.lo.s32 	%r117, %r74, %r38, %r74;
	add.s32 	%r118, %r11, %r117;
	mul.wide.s32 	%rd28, %r118, 2;
	add.s64 	%rd29, %rd1, %rd28;
	ld.global.nc.u16 	%rs4, [%rd29];
	// begin inline asm
	{  cvt.f32.f16 %f46, %rs3;}

	// end inline asm
	// begin inline asm
	{  cvt.f32.f16 %f47, %rs4;}

	// end inline asm
	fma.rn.f32 	%f79, %f46, %f47, %f79;
$L__BB0_12:
	add.s32 	%r119, %r166, -1;
	setp.ge.s32 	%p16, %r119, %r69;
	@%p16 bra 	$L__BB0_14;
	mul.wide.s32 	%rd30, %r165, 2;
	add.s64 	%rd31, %rd2, %rd30;
	ld.global.nc.u16 	%rs5, [%rd31];
	add.s32 	%r120, %r38, 2;
	mad.lo.s32 	%r121, %r120, %r74, %r11;
	mul.wide.s32 	%rd32, %r121, 2;
	add.s64 	%rd33, %rd1, %rd32;
	ld.global.nc.u16 	%rs6, [%rd33];
	// begin inline asm
	{  cvt.f32.f16 %f48, %rs5;}

	// end inline asm
	// begin inline asm
	{  cvt.f32.f16 %f49, %rs6;}

	// end inline asm
	fma.rn.f32 	%f79, %f48, %f49, %f79;
$L__BB0_14:
	setp.ge.s32 	%p17, %r166, %r69;
	@%p17 bra 	$L__BB0_16;
	mul.wide.s32 	%rd34, %r164, 2;
	add.s64 	%rd35, %rd2, %rd34;
	ld.global.nc.u16 	%rs7, [%rd35];
	add.s32 	%r122, %r38, 3;
	mad.lo.s32 	%r123, %r122, %r74, %r11;
	mul.wide.s32 	%rd36, %r123, 2;
	add.s64 	%rd37, %rd1, %rd36;
	ld.global.nc.u16 	%rs8, [%rd37];
	// begin inline asm
	{  cvt.f32.f16 %f50, %rs7;}

	// end inline asm
	// begin inline asm
	{  cvt.f32.f16 %f51, %rs8;}

	// end inline asm
	fma.rn.f32 	%f79, %f50, %f51, %f79;
$L__BB0_16:
	add.s32 	%r124, %r166, 1;
	setp.ge.s32 	%p18, %r124, %r69;
	@%p18 bra 	$L__BB0_18;
	mul.wide.s32 	%rd38, %r163, 2;
	add.s64 	%rd39, %rd2, %rd38;
	ld.global.nc.u16 	%rs9, [%rd39];
	add.s32 	%r125, %r38, 4;
	mad.lo.s32 	%r126, %r125, %r74, %r11;
	mul.wide.s32 	%rd40, %r126, 2;
	add.s64 	%rd41, %rd1, %rd40;
	ld.global.nc.u16 	%rs10, [%rd41];
	// begin inline asm
	{  cvt.f32.f16 %f52, %rs9;}

	// end inline asm
	// begin inline asm
	{  cvt.f32.f16 %f53, %rs10;}

	// end inline asm
	fma.rn.f32 	%f79, %f52, %f53, %f79;
$L__BB0_18:
	add.s32 	%r127, %r166, 2;
	setp.ge.s32 	%p19, %r127, %r69;
	@%p19 bra 	$L__BB0_20;
	mul.wide.s32 	%rd42, %r162, 2;
	add.s64 	%rd43, %rd2, %rd42;
	ld.global.nc.u16 	%rs11, [%rd43];
	add.s32 	%r128, %r38, 5;
	mad.lo.s32 	%r129, %r128, %r74, %r11;
	mul.wide.s32 	%rd44, %r129, 2;
	add.s64 	%rd45, %rd1, %rd44;
	ld.global.nc.u16 	%rs12, [%rd45];
	// begin inline asm
	{  cvt.f32.f16 %f54, %rs11;}

	// end inline asm
	// begin inline asm
	{  cvt.f32.f16 %f55, %rs12;}

	// end inline asm
	fma.rn.f32 	%f79, %f54, %f55, %f79;
$L__BB0_20:
	add.s32 	%r130, %r166, 3;
	setp.ge.s32 	%p20, %r130, %r69;
	@%p20 bra 	$L__BB0_22;
	mul.wide.s32 	%rd46, %r161, 2;
	add.s64 	%rd47, %rd2, %rd46;
	ld.global.nc.u16 	%rs13, [%rd47];
	add.s32 	%r131, %r38, 6;
	mad.lo.s32 	%r132, %r131, %r74, %r11;
	mul.wide.s32 	%rd48, %r132, 2;
	add.s64 	%rd49, %rd1, %rd48;
	ld.global.nc.u16 	%rs14, [%rd49];
	// begin inline asm
	{  cvt.f32.f16 %f56, %rs13;}

	// end inline asm
	// begin inline asm
	{  cvt.f32.f16 %f57, %rs14;}

	// end inline asm
	fma.rn.f32 	%f79, %f56, %f57, %f79;
$L__BB0_22:
	add.s32 	%r133, %r166, 4;
	setp.ge.s32 	%p21, %r133, %r69;
	@%p21 bra 	$L__BB0_24;
	mul.wide.s32 	%rd50, %r160, 2;
	add.s64 	%rd51, %rd2, %rd50;
	ld.global.nc.u16 	%rs15, [%rd51];
	add.s32 	%r134, %r38, 7;
	mad.lo.s32 	%r135, %r134, %r74, %r11;
	mul.wide.s32 	%rd52, %r135, 2;
	add.s64 	%rd53, %rd1, %rd52;
	ld.global.nc.u16 	%rs16, [%rd53];
	// begin inline asm
	{  cvt.f32.f16 %f58, %rs15;}

	// end inline asm
	// begin inline asm
	{  cvt.f32.f16 %f59, %rs16;}

	// end inline asm
	fma.rn.f32 	%f79, %f58, %f59, %f79;
$L__BB0_24:
	and.b32  	%r171, %r15, 56;
	add.s32 	%r169, %r169, 8;
	add.s32 	%r168, %r168, 8;
	add.s32 	%r167, %r167, %r12;
	add.s32 	%r166, %r166, 8;
	add.s32 	%r165, %r165, %r12;
	add.s32 	%r164, %r164, %r12;
	add.s32 	%r163, %r163, %r12;
	add.s32 	%r162, %r162, %r12;
	add.s32 	%r161, %r161, %r12;
	add.s32 	%r160, %r160, %r12;
	add.s32 	%r159, %r159, %r12;
	setp.ne.s32 	%p22, %r168, 0;
	@%p22 bra 	$L__BB0_8;
$L__BB0_25:
	and.b32  	%r52, %r15, 7;
	setp.eq.s32 	%p23, %r52, 0;
	@%p23 bra 	$L__BB0_46;
	setp.lt.u32 	%p24, %r52, 4;
	@%p24 bra 	$L__BB0_36;
	add.s32 	%r53, %r171, %r158;
	setp.ge.s32 	%p25, %r53, %r69;
	@%p25 bra 	$L__BB0_29;
	mad.lo.s32 	%r136, %r53, %r71, %r16;
	mul.wide.s32 	%rd54, %r136, 2;
	add.s64 	%rd55, %rd2, %rd54;
	ld.global.nc.u16 	%rs17, [%rd55];
	mad.lo.s32 	%r137, %r53, %r74, %r11;
	mul.wide.s32 	%rd56, %r137, 2;
	add.s64 	%rd57, %rd1, %rd56;
	ld.global.nc.u16 	%rs18, [%rd57];
	// begin inline asm
	{  cvt.f32.f16 %f61, %rs17;}

	// end inline asm
	// begin inline asm
	{  cvt.f32.f16 %f62, %rs18;}

	// end inline asm
	fma.rn.f32 	%f79, %f61, %f62, %f79;
$L__BB0_29:
	add.s32 	%r54, %r53, 1;
	setp.ge.s32 	%p26, %r54, %r69;
	@%p26 bra 	$L__BB0_31;
	mad.lo.s32 	%r138, %r54, %r71, %r16;
	mul.wide.s32 	%rd58, %r138, 2;
	add.s64 	%rd59, %rd2, %rd58;
	ld.global.nc.u16 	%rs19, [%rd59];
	mad.lo.s32 	%r139, %r54, %r74, %r11;
	mul.wide.s32 	%rd60, %r139, 2;
	add.s64 	%rd61, %rd1, %rd60;
	ld.global.nc.u16 	%rs20, [%rd61];
	// begin inline asm
	{  cvt.f32.f16 %f63, %rs19;}

	// end inline asm
	// begin inline asm
	{  cvt.f32.f16 %f64, %rs20;}

	// end inline asm
	fma.rn.f32 	%f79, %f63, %f64, %f79;
$L__BB0_31:
	add.s32 	%r55, %r53, 2;
	setp.ge.s32 	%p27, %r55, %r69;
	@%p27 bra 	$L__BB0_33;
	mad.lo.s32 	%r140, %r55, %r71, %r16;
	mul.wide.s32 	%rd62, %r140, 2;
	add.s64 	%rd63, %rd2, %rd62;
	ld.global.nc.u16 	%rs21, [%rd63];
	mad.lo.s32 	%r141, %r55, %r74, %r11;
	mul.wide.s32 	%rd64, %r141, 2;
	add.s64 	%rd65, %rd1, %rd64;
	ld.global.nc.u16 	%rs22, [%rd65];
	// begin inline asm
	{  cvt.f32.f16 %f65, %rs21;}

	// end inline asm
	// begin inline asm
	{  cvt.f32.f16 %f66, %rs22;}

	// end inline asm
	fma.rn.f32 	%f79, %f65, %f66, %f79;
$L__BB0_33:
	add.s32 	%r56, %r53, 3;
	setp.ge.s32 	%p28, %r56, %r69;
	@%p28 bra 	$L__BB0_35;
	mad.lo.s32 	%r142, %r56, %r71, %r16;
	mul.wide.s32 	%rd66, %r142, 2;
	add.s64 	%rd67, %rd2, %rd66;
	ld.global.nc.u16 	%rs23, [%rd67];
	mad.lo.s32 	%r143, %r56, %r74, %r11;
	mul.wide.s32 	%rd68, %r143, 2;
	add.s64 	%rd69, %rd1, %rd68;
	ld.global.nc.u16 	%rs24, [%rd69];
	// begin inline asm
	{  cvt.f32.f16 %f67, %rs23;}

	// end inline asm
	// begin inline asm
	{  cvt.f32.f16 %f68, %rs24;}

	// end inline asm
	fma.rn.f32 	%f79, %f67, %f68, %f79;
$L__BB0_35:
	add.s32 	%r171, %r171, 4;
$L__BB0_36:
	and.b32  	%r59, %r15, 3;
	setp.eq.s32 	%p29, %r59, 0;
	@%p29 bra 	$L__BB0_46;
	setp.eq.s32 	%p30, %r59, 1;
	@%p30 bra 	$L__BB0_43;
	add.s32 	%r60, %r171, %r158;
	setp.ge.s32 	%p31, %r60, %r69;
	@%p31 bra 	$L__BB0_40;
	mad.lo.s32 	%r144, %r60, %r71, %r16;
	mul.wide.s32 	%rd70, %r144, 2;
	add.s64 	%rd71, %rd2, %rd70;
	ld.global.nc.u16 	%rs25, [%rd71];
	mad.lo.s32 	%r145, %r60, %r74, %r11;
	mul.wide.s32 	%rd72, %r145, 2;
	add.s64 	%rd73, %rd1, %rd72;
	ld.global.nc.u16 	%rs26, [%rd73];
	// begin inline asm
	{  cvt.f32.f16 %f70, %rs25;}

	// end inline asm
	// begin inline asm
	{  cvt.f32.f16 %f71, %rs26;}

	// end inline asm
	fma.rn.f32 	%f79, %f70, %f71, %f79;
$L__BB0_40:
	add.s32 	%r61, %r60, 1;
	setp.ge.s32 	%p32, %r61, %r69;
	@%p32 bra 	$L__BB0_42;
	mad.lo.s32 	%r146, %r61, %r71, %r16;
	mul.wide.s32 	%rd74, %r146, 2;
	add.s64 	%rd75, %rd2, %rd74;
	ld.global.nc.u16 	%rs27, [%rd75];
	mad.lo.s32 	%r147, %r61, %r74, %r11;
	mul.wide.s32 	%rd76, %r147, 2;
	add.s64 	%rd77, %rd1, %rd76;
	ld.global.nc.u16 	%rs28, [%rd77];
	// begin inline asm
	{  cvt.f32.f16 %f72, %rs27;}

	// end inline asm
	// begin inline asm
	{  cvt.f32.f16 %f73, %rs28;}

	// end inline asm
	fma.rn.f32 	%f79, %f72, %f73, %f79;
$L__BB0_42:
	add.s32 	%r171, %r171, 2;
$L__BB0_43:
	and.b32  	%r148, %r15, 1;
	setp.eq.b32 	%p33, %r148, 1;
	not.pred 	%p34, %p33;
	@%p34 bra 	$L__BB0_46;
	add.s32 	%r64, %r171, %r158;
	setp.ge.s32 	%p35, %r64, %r69;
	@%p35 bra 	$L__BB0_46;
	mad.lo.s32 	%r149, %r64, %r71, %r16;
	mul.wide.s32 	%rd78, %r149, 2;
	add.s64 	%rd79, %rd2, %rd78;
	ld.global.nc.u16 	%rs29, [%rd79];
	mad.lo.s32 	%r150, %r64, %r74, %r11;
	mul.wide.s32 	%rd80, %r150, 2;
	add.s64 	%rd81, %rd1, %rd80;
	ld.global.nc.u16 	%rs30, [%rd81];
	// begin inline asm
	{  cvt.f32.f16 %f74, %rs29;}

	// end inline asm
	// begin inline asm
	{  cvt.f32.f16 %f75, %rs30;}

	// end inline asm
	fma.rn.f32 	%f79, %f74, %f75, %f79;
$L__BB0_46:
	add.s32 	%r158, %r158, 32;
	setp.lt.s32 	%p36, %r158, %r69;
	add.s32 	%r157, %r157, -32;
	@%p36 bra 	$L__BB0_5;
$L__BB0_47:
	not.pred 	%p37, %p1;
	@%p37 bra 	$L__BB0_50;
	add.s32 	%r67, %r6, %r8;
	setp.ge.s32 	%p38, %r67, %r5;
	@%p38 bra 	$L__BB0_50;
	ld.param.u64 	%rd87, [_Z31lora_shrink_kernel_triton_styleI6__halffEvPKT_S3_PT0_PKiS7_S7_S7_iiiifiiiiiiii_param_2];
	add.s32 	%r151, %r7, %r67;
	mul.wide.s32 	%rd82, %r151, 4;
	add.s64 	%rd83, %rd3, %rd82;
	ld.global.nc.u32 	%r152, [%rd83];
	add.s32 	%r153, %r10, %r9;
	mul.f32 	%f76, %f40, %f79;
	mul.lo.s32 	%r154, %r75, %r3;
	mad.lo.s32 	%r155, %r153, %r77, %r154;
	mad.lo.s32 	%r156, %r152, %r76, %r155;
	cvta.to.global.u64 	%rd84, %rd87;
	mul.wide.s32 	%rd85, %r156, 4;
	add.s64 	%rd86, %rd84, %rd85;
	st.global.f32 	[%rd86], %f76;
$L__BB0_50:
	ret;

}
	// .globl	_Z31lora_shrink_kernel_triton_styleI6__halfS0_EvPKT_S3_PT0_PKiS7_S7_S7_iiiifiiiiiiii
.visible .entry _Z31lora_shrink_kernel_triton_styleI6__halfS0_EvPKT_S3_PT0_PKiS7_S7_S7_iiiifiiiiiiii(
	.param .u64 .ptr .align 1 _Z31lora_shrink_kernel_triton_styleI6__halfS0_EvPKT_S3_PT0_PKiS7_S7_S7_iiiifiiiiiiii_param_0,
	.param .u64 .ptr .align 1 _Z31lora_shrink_kernel_triton_styleI6__halfS0_EvPKT_S3_PT0_PKiS7_S7_S7_iiiifiiiiiiii_param_1,
	.param .u64 .ptr .align 1 _Z31lora_shrink_kernel_triton_styleI6__halfS0_EvPKT_S3_PT0_PKiS7_S7_S7_iiiifiiiiiiii_param_2,
	.param .u64 .ptr .align 1 _Z31lora_shrink_kernel_triton_styleI6__halfS0_EvPKT_S3_PT0_PKiS7_S7_S7_iiiifiiiiiiii_param_3,
	.param .u64 .ptr .align 1 _Z31lora_shrink_kernel_triton_styleI6__halfS0_EvPKT_S3_PT0_PKiS7_S7_S7_iiiifiiiiiiii_param_4,
	.param .u64 .ptr .align 1 _Z31lora_shrink_kernel_triton_styleI6__halfS0_EvPKT_S3_PT0_PKiS7_S7_S7_iiiifiiiiiiii_param_5,
	.param .u64 .ptr .align 1 _Z31lora_shrink_kernel_triton_styleI6__halfS0_EvPKT_S3_PT0_PKiS7_S7_S7_iiiifiiiiiiii_param_6,
	.param .u32 _Z31lora_shrink_kernel_triton_styleI6__halfS0_EvPKT_S3_PT0_PKiS7_S7_S7_iiiifiiiiiiii_param_7,
	.param .u32 _Z31lora_shrink_kernel_triton_styleI6__halfS0_EvPKT_S3_PT0_PKiS7_S7_S7_iiiifiiiiiiii_param_8,
	.param .u32 _Z31lora_shrink_kernel_triton_styleI6__halfS0_EvPKT_S3_PT0_PKiS7_S7_S7_iiiifiiiiiiii_param_9,
	.param .u32 _Z31lora_shrink_kernel_triton_styleI6__halfS0_EvPKT_S3_PT0_PKiS7_S7_S7_iiiifiiiiiiii_param_10,
	.param .f32 _Z31lora_shrink_kernel_triton_styleI6__halfS0_EvPKT_S3_PT0_PKiS7_S7_S7_iiiifiiiiiiii_param_11,
	.param .u32 _Z31lora_shrink_kernel_triton_styleI6__halfS0_EvPKT_S3_PT0_PKiS7_S7_S7_iiiifiiiiiiii_param_12,
	.param .u32 _Z31lora_shrink_kernel_triton_styleI6__halfS0_EvPKT_S3_PT0_PKiS7_S7_S7_iiiifiiiiiiii_param_13,
	.param .u32 _Z31lora_shrink_kernel_triton_styleI6__halfS0_EvPKT_S3_PT0_PKiS7_S7_S7_iiiifiiiiiiii_param_14,
	.param .u32 _Z31lora_shrink_kernel_triton_styleI6__halfS0_EvPKT_S3_PT0_PKiS7_S7_S7_iiiifiiiiiiii_param_15,
	.param .u32 _Z31lora_shrink_kernel_triton_styleI6__halfS0_EvPKT_S3_PT0_PKiS7_S7_S7_iiiifiiiiiiii_param_16,
	.param .u32 _Z31lora_shrink_kernel_triton_styleI6__halfS0_EvPKT_S3_PT0_PKiS7_S7_S7_iiiifiiiiiiii_param_17,
	.param .u32 _Z31lora_shrink_kernel_triton_styleI6__halfS0_EvPKT_S3_PT0_PKiS7_S7_S7_iiiifiiiiiiii_param_18,
	.param .u32 _Z31lora_shrink_kernel_triton_styleI6__halfS0_EvPKT_S3_PT0_PKiS7_S7_S7_iiiifiiiiiiii_param_19
)
{
	.reg .pred 	%p<39>;
	.reg .b16 	%rs<32>;
	.reg .b32 	%r<173>;
	.reg .b32 	%f<101>;
	.reg .b64 	%rd<88>;

	ld.param.u64 	%rd8, [_Z31lora_shrink_kernel_triton_styleI6__halfS0_EvPKT_S3_PT0_PKiS7_S7_S7_iiiifiiiiiiii_param_0];
	ld.param.u64 	%rd9, [_Z31lora_shrink_kernel_triton_styleI6__halfS0_EvPKT_S3_PT0_PKiS7_S7_S7_iiiifiiiiiiii_param_1];
	ld.param.u64 	%rd10, [_Z31lora_shrink_kernel_triton_styleI6__halfS0_EvPKT_S3_PT0_PKiS7_S7_S7_iiiifiiiiiiii_param_3];
	ld.param.u64 	%rd11, [_Z31lora_shrink_kernel_triton_styleI6__halfS0_EvPKT_S3_PT0_PKiS7_S7_S7_iiiifiiiiiiii_param_4];
	ld.param.u64 	%rd6, [_Z31lora_shrink_kernel_triton_styleI6__halfS0_EvPKT_S3_PT0_PKiS7_S7_S7_iiiifiiiiiiii_param_5];
	ld.param.u64 	%rd7, [_Z31lora_shrink_kernel_triton_styleI6__halfS0_EvPKT_S3_PT0_PKiS7_S7_S7_iiiifiiiiiiii_param_6];
	ld.param.u32 	%r78, [_Z31lora_shrink_kernel_triton_styleI6__halfS0_EvPKT_S3_PT0_PKiS7_S7_S7_iiiifiiiiiiii_param_7];
	ld.param.u32 	%r68, [_Z31lora_shrink_kernel_triton_styleI6__halfS0_EvPKT_S3_PT0_PKiS7_S7_S7_iiiifiiiiiiii_param_8];
	ld.param.u32 	%r69, [_Z31lora_shrink_kernel_triton_styleI6__halfS0_EvPKT_S3_PT0_PKiS7_S7_S7_iiiifiiiiiiii_param_9];
	ld.param.f32 	%f40, [_Z31lora_shrink_kernel_triton_styleI6__halfS0_EvPKT_S3_PT0_PKiS7_S7_S7_iiiifiiiiiiii_param_11];
	ld.param.u32 	%r70, [_Z31lora_shrink_kernel_triton_styleI6__halfS0_EvPKT_S3_PT0_PKiS7_S7_S7_iiiifiiiiiiii_param_12];
	ld.param.u32 	%r71, [_Z31lora_shrink_kernel_triton_styleI6__halfS0_EvPKT_S3_PT0_PKiS7_S7_S7_iiiifiiiiiiii_param_13];
	ld.param.u32 	%r72, [_Z31lora_shrink_kernel_triton_styleI6__halfS0_EvPKT_S3_PT0_PKiS7_S7_S7_iiiifiiiiiiii_param_14];
	ld.param.u32 	%r73, [_Z31lora_shrink_kernel_triton_styleI6__halfS0_EvPKT_S3_PT0_PKiS7_S7_S7_iiiifiiiiiiii_param_15];
	ld.param.u32 	%r74, [_Z31lora_shrink_kernel_triton_styleI6__halfS0_EvPKT_S3_PT0_PKiS7_S7_S7_iiiifiiiiiiii_param_16];
	ld.param.u32 	%r75, [_Z31lora_shrink_kernel_triton_styleI6__halfS0_EvPKT_S3_PT0_PKiS7_S7_S7_iiiifiiiiiiii_param_17];
	ld.param.u32 	%r76, [_Z31lora_shrink_kernel_triton_styleI6__halfS0_EvPKT_S3_PT0_PKiS7_S7_S7_iiiifiiiiiiii_param_18];
	ld.param.u32 	%r77, [_Z31lora_shrink_kernel_triton_styleI6__halfS0_EvPKT_S3_PT0_PKiS7_S7_S7_iiiifiiiiiiii_param_19];
	cvta.to.global.u64 	%rd1, %rd9;
	cvta.to.global.u64 	%rd2, %rd8;
	cvta.to.global.u64 	%rd3, %rd10;
	cvta.to.global.u64 	%rd12, %rd11;
	add.s32 	%r79, %r78, 31;
	shr.s32 	%r80, %r79, 31;
	shr.u32 	%r81, %r80, 27;
	add.s32 	%r82, %r79, %r81;
	shr.s32 	%r1, %r82, 5;
	mov.u32 	%r2, %ctaid.x;
	mov.u32 	%r3, %ctaid.y;
	mov.u32 	%r4, %ctaid.z;
	mul.wide.u32 	%rd13, %r4, 4;
	add.s64 	%rd14, %rd12, %rd13;
	ld.global.nc.u32 	%r83, [%rd14];
	setp.eq.s32 	%p3, %r83, -1;
	@%p3 bra 	$L__BB1_50;
	cvta.to.global.u64 	%rd15, %rd6;
	add.s64 	%rd17, %rd15, %rd13;
	ld.global.nc.u32 	%r5, [%rd17];
	rem.u32 	%r84, %r2, %r1;
	shl.b32 	%r6, %r84, 5;
	setp.le.s32 	%p4, %r5, %r6;
	@%p4 bra 	$L__BB1_50;
	cvta.to.global.u64 	%rd18, %rd7;
	add.s64 	%rd20, %rd18, %rd13;
	ld.global.nc.u32 	%r7, [%rd20];
	mov.u32 	%r8, %tid.y;
	mov.u32 	%r9, %tid.x;
	div.u32 	%r85, %r2, %r1;
	add.s32 	%r86, %r68, 15;
	shr.s32 	%r87, %r86, 31;
	shr.u32 	%r88, %r87, 28;
	add.s32 	%r89, %r86, %r88;
	shr.s32 	%r90, %r89, 4;
	rem.u32 	%r91, %r85, %r90;
	shl.b32 	%r10, %r91, 4;
	setp.le.s32 	%p5, %r68, %r10;
	@%p5 bra 	$L__BB1_50;
	sub.s32 	%r92, %r5, %r6;
	min.s32 	%r93, %r92, 32;
	sub.s32 	%r95, %r68, %r10;
	min.s32 	%r96, %r95, 16;
	setp.lt.s32 	%p6, %r8, %r93;
	setp.lt.s32 	%p7, %r9, %r96;
	and.pred  	%p1, %p6, %p7;
	setp.lt.s32 	%p8, %r69, 1;
	mov.f32 	%f79, 0f00000000;
	@%p8 bra 	$L__BB1_47;
	add.s32 	%r99, %r6, %r8;
	setp.lt.u32 	%p9, %r99, %r5;
	add.s32 	%r101, %r7, %r99;
	mul.wide.s32 	%rd21, %r101, 4;
	add.s64 	%rd4, %rd3, %rd21;
	add.s32 	%r102, %r10, %r9;
	mul.lo.s32 	%r103, %r72, %r3;
	mad.lo.s32 	%r11, %r102, %r73, %r103;
	and.pred  	%p2, %p1, %p9;
	shl.b32 	%r12, %r71, 3;
	mov.f32 	%f79, 0f00000000;
	mov.b32 	%r158, 0;
	not.pred 	%p11, %p2;
	mov.u32 	%r157, %r69;
$L__BB1_5:
	min.s32 	%r104, %r157, 32;
	max.s32 	%r15, %r104, 1;
	setp.le.s32 	%p10, %r69, %r158;
	or.pred  	%p12, %p11, %p10;
	@%p12 bra 	$L__BB1_46;
	ld.global.nc.u32 	%r106, [%rd4];
	mul.lo.s32 	%r16, %r106, %r70;
	setp.lt.s32 	%p13, %r157, 8;
	mov.b32 	%r171, 0;
	@%p13 bra 	$L__BB1_25;
	and.b32  	%r108, %r15, 56;
	neg.s32 	%r168, %r108;
	mad.lo.s32 	%r159, %r71, %r158, %r16;
	add.s32 	%r167, %r159, %r71;
	add.s32 	%r166, %r158, 3;
	add.s32 	%r109, %r158, 2;
	mad.lo.s32 	%r165, %r71, %r109, %r16;
	mad.lo.s32 	%r164, %r71, %r166, %r16;
	add.s32 	%r110, %r158, 4;
	mad.lo.s32 	%r163, %r71, %r110, %r16;
	add.s32 	%r111, %r158, 5;
	mad.lo.s32 	%r162, %r71, %r111, %r16;
	add.s32 	%r112, %r158, 6;
	mad.lo.s32 	%r161, %r71, %r112, %r16;
	add.s32 	%r113, %r158, 7;
	mad.lo.s32 	%r160, %r71, %r113, %r16;
	mov.b32 	%r169, 0;
$L__BB1_8:
	.pragma "nounroll";
	add.s32 	%r38, %r169, %r158;
	add.s32 	%r114, %r166, -3;
	setp.ge.s32 	%p14, %r114, %r69;
	@%p14 bra 	$L__BB1_10;
	mul.wide.s32 	%rd22, %r159, 2;
	add.s64 	%rd23, %rd2, %rd22;
	ld.global.nc.u16 	%rs1, [%rd23];
	mad.lo.s32 	%r115, %r38, %r74, %r11;
	mul.wide.s32 	%rd24, %r115, 2;
	add.s64 	%rd25, %rd1, %rd24;
	ld.global.nc.u16 	%rs2, [%rd25];
	// begin inline asm
	{  cvt.f32.f16 %f44, %rs1;}

	// end inline asm
	// begin inline asm
	{  cvt.f32.f16 %f45, %rs2;}

	// end inline asm
	fma.rn.f32 	%f79, %f44, %f45, %f79;
$L__BB1_10:
	add.s32 	%r116, %r166, -2;
	setp.ge.s32 	%p15, %r116, %r69;
	@%p15 bra 	$L__BB1_12;
	mul.wide.s32 	%rd26, %r167, 2;
	add.s64 	%rd27, %rd2, %rd26;
	ld.global.nc.u16 	%rs3, [%rd27];
	mad.lo.s32 	%r117, %r74, %r38, %r74;
	add.s32 	%r118, %r11, %r117;
	mul.wide.s32 	%rd28, %r118, 2;
	add.s64 	%rd29, %rd1, %rd28;
	ld.global.nc.u16 	%rs4, [%rd29];
	// begin inline asm
	{  cvt.f32.f16 %f46, %rs3;}

	// end inline asm
	// begin inline asm
	{  cvt.f32.f16 %f47, %rs4;}

	// end inline asm
	fma.rn.f32 	%f79, %f46, %f47, %f79;
$L__BB1_12:
	add.s32 	%r119, %r166, -1;
	setp.ge.s32 	%p16, %r119, %r69;
	@%p16 bra 	$L__BB1_14;
	mul.wide.s32 	%rd30, %r165, 2;
	add.s64 	%rd31, %rd2, %rd30;
	ld.global.nc.u16 	%rs5, [%rd31];
	add.s32 	%r120, %r38, 2;
	mad.lo.s32 	%r121, %r120, %r74, %r11;
	mul.wide.s32 	%rd32, %r121, 2;
	add.s64 	%rd33, %rd1, %rd32;
	ld.global.nc.u16 	%rs6, [%rd33];
	// begin inline asm
	{  cvt.f32.f16 %f48, %rs5;}

	// end inline asm
	// begin inline asm
	{  cvt.f32.f16 %f49, %rs6;}

	// end inline asm
	fma.rn.f32 	%f79, %f48, %f49, %f79;
$L__BB1_14:
	setp.ge.s32 	%p17, %r166, %r69;
	@%p17 bra 	$L__BB1_16;
	mul.wide.s32 	%rd34, %r164, 2;
	add.s64 	%rd35, %rd2, %rd34;
	ld.global.nc.u16 	%rs7, [%rd35];
	add.s32 	%r122, %r38, 3;
	mad.lo.s32 	%r123, %r122, %r74, %r11;
	mul.wide.s32 	%rd36, %r123, 2;
	add.s64 	%rd37, %rd1, %rd36;
	ld.global.nc.u16 	%rs8, [%rd37];
	// begin inline asm
	{  cvt.f32.f16 %f50, %rs7;}

	// end inline asm
	// begin inline asm
	{  cvt.f32.f16 %f51, %rs8;}

	// end inline asm
	fma.rn.f32 	%f79, %f50, %f51, %f79;
$L__BB1_16:
	add.s32 	%r124, %r166, 1;
	setp.ge.s32 	%p18, %r124, %r69;
	@%p18 bra 	$L__BB1_18;
	mul.wide.s32 	%rd38, %r163, 2;
	add.s64 	%rd39, %rd2, %rd38;
	ld.global.nc.u16 	%rs9, [%rd39];
	add.s32 	%r125, %r38, 4;
	mad.lo.s32 	%r126, %r125, %r74, %r11;
	mul.wide.s32 	%rd40, %r126, 2;
	add.s64 	%rd41, %rd1, %rd40;
	ld.global.nc.u16 	%rs10, [%rd41];
	// begin inline asm
	{  cvt.f32.f16 %f52, %rs9;}

	// end inline asm
	// begin inline asm
	{  cvt.f32.f16 %f53, %rs10;}

	// end inline asm
	fma.rn.f32 	%f79, %f52, %f53, %f79;
$L__BB1_18:
	add.s32 	%r127, %r166, 2;
	setp.ge.s32 	%p19, %r127, %r69;
	@%p19 bra 	$L__BB1_20;
	mul.wide.s32 	%rd42, %r162, 2;
	add.s64 	%rd43, %rd2, %rd42;
	ld.global.nc.u16 	%rs11, [%rd43];
	add.s32 	%r128, %r38, 5;
	mad.lo.s32 	%r129, %r128, %r74, %r11;
	mul.wide.s32 	%rd44, %r129, 2;
	add.s64 	%rd45, %rd1, %rd44;
	ld.global.nc.u16 	%rs12, [%rd45];
	// begin inline asm
	{  cvt.f32.f16 %f54, %rs11;}

	// end inline asm
	// begin inline asm
	{  cvt.f32.f16 %f55, %rs12;}

	// end inline asm
	fma.rn.f32 	%f79, %f54, %f55, %f79;
$L__BB1_20:
	add.s32 	%r130, %r166, 3;
	setp.ge.s32 	%p20, %r130, %r69;
	@%p20 bra 	$L__BB1_22;
	mul.wide.s32 	%rd46, %r161, 2;
	add.s64 	%rd47, %rd2, %rd46;
	ld.global.nc.u16 	%rs13, [%rd47];
	add.s32 	%r131, %r38, 6;
	mad.lo.s32 	%r132, %r131, %r74, %r11;
	mul.wide.s32 	%rd48, %r132, 2;
	add.s64 	%rd49, %rd1, %rd48;
	ld.global.nc.u16 	%rs14, [%rd49];
	// begin inline asm
	{  cvt.f32.f16 %f56, %rs13;}

	// end inline asm
	// begin inline asm
	{  cvt.f32.f16 %f57, %rs14;}

	// end inline asm
	fma.rn.f32 	%f79, %f56, %f57, %f79;
$L__BB1_22:
	add.s32 	%r133, %r166, 4;
	setp.ge.s32 	%p21, %r133, %r69;
	@%p21 bra 	$L__BB1_24;
	mul.wide.s32 	%rd50, %r160, 2;
	add.s64 	%rd51, %rd2, %rd50;
	ld.global.nc.u16 	%rs15, [%rd51];
	add.s32 	%r134, %r38, 7;
	mad.lo.s32 	%r135, %r134, %r74, %r11;
	mul.wide.s32 	%rd52, %r135, 2;
	add.s64 	%rd53, %rd1, %rd52;
	ld.global.nc.u16 	%rs16, [%rd53];
	// begin inline asm
	{  cvt.f32.f16 %f58, %rs15;}

	// end inline asm
	// begin inline asm
	{  cvt.f32.f16 %f59, %rs16;}

	// end inline asm
	fma.rn.f32 	%f79, %f58, %f59, %f79;
$L__BB1_24:
	and.b32  	%r171, %r15, 56;
	add.s32 	%r169, %r169, 8;
	add.s32 	%r168, %r168, 8;
	add.s32 	%r167, %r167, %r12;
	add.s32 	%r166, %r166, 8;
	add.s32 	%r165, %r165, %r12;
	add.s32 	%r164, %r164, %r12;
	add.s32 	%r163, %r163, %r12;
	add.s32 	%r162, %r162, %r12;
	add.s32 	%r161, %r161, %r12;
	add.s32 	%r160, %r160, %r12;
	add.s32 	%r159, %r159, %r12;
	setp.ne.s32 	%p22, %r168, 0;
	@%p22 bra 	$L__BB1_8;
$L__BB1_25:
	and.b32  	%r52, %r15, 7;
	setp.eq.s32 	%p23, %r52, 0;
	@%p23 bra 	$L__BB1_46;
	setp.lt.u32 	%p24, %r52, 4;
	@%p24 bra 	$L__BB1_36;
	add.s32 	%r53, %r171, %r158;
	setp.ge.s32 	%p25, %r53, %r69;
	@%p25 bra 	$L__BB1_29;
	mad.lo.s32 	%r136, %r53, %r71, %r16;
	mul.wide.s32 	%rd54, %r136, 2;
	add.s64 	%rd55, %rd2, %rd54;
	ld.global.nc.u16 	%rs17, [%rd55];
	mad.lo.s32 	%r137, %r53, %r74, %r11;
	mul.wide.s32 	%rd56, %r137, 2;
	add.s64 	%rd57, %rd1, %rd56;
	ld.global.nc.u16 	%rs18, [%rd57];
	// begin inline asm
	{  cvt.f32.f16 %f61, %rs17;}

	// end inline asm
	// begin inline asm
	{  cvt.f32.f16 %f62, %rs18;}

	// end inline asm
	fma.rn.f32 	%f79, %f61, %f62, %f79;
$L__BB1_29:
	add.s32 	%r54, %r53, 1;
	setp.ge.s32 	%p26, %r54, %r69;
	@%p26 bra 	$L__BB1_31;
	mad.lo.s32 	%r138, %r54, %r71, %r16;
	mul.wide.s32 	%rd58, %r138, 2;
	add.s64 	%rd59, %rd2, %rd58;
	ld.global.nc.u16 	%rs19, [%rd59];
	mad.lo.s32 	%r139, %r54, %r74, %r11;
	mul.wide.s32 	%rd60, %r139, 2;
	add.s64 	%rd61, %rd1, %rd60;
	ld.global.nc.u16 	%rs20, [%rd61];
	// begin inline asm
	{  cvt.f32.f16 %f63, %rs19;}

	// end inline asm
	// begin inline asm
	{  cvt.f32.f16 %f64, %rs20;}

	// end inline asm
	fma.rn.f32 	%f79, %f63, %f64, %f79;
$L__BB1_31:
	add.s32 	%r55, %r53, 2;
	setp.ge.s32 	%p27, %r55, %r69;
	@%p27 bra 	$L__BB1_33;
	mad.lo.s32 	%r140, %r55, %r71, %r16;
	mul.wide.s32 	%rd62, %r140, 2;
	add.s64 	%rd63, %rd2, %rd62;
	ld.global.nc.u16 	%rs21, [%rd63];
	mad.lo.s32 	%r141, %r55, %r74, %r11;
	mul.wide.s32 	%rd64, %r141, 2;
	add.s64 	%rd65, %rd1, %rd64;
	ld.global.nc.u16 	%rs22, [%rd65];
	// begin inline asm
	{  cvt.f32.f16 %f65, %rs21;}

	// end inline asm
	// begin inline asm
	{  cvt.f32.f16 %f66, %rs22;}

	// end inline asm
	fma.rn.f32 	%f79, %f65, %f66, %f79;
$L__BB1_33:
	add.s32 	%r56, %r53, 3;
	setp.ge.s32 	%p28, %r56, %r69;
	@%p28 bra 	$L__BB1_35;
	mad.lo.s32 	%r142, %r56, %r71, %r16;
	mul.wide.s32 	%rd66, %r142, 2;
	add.s64 	%rd67, %rd2, %rd66;
	ld.global.nc.u16 	%rs23, [%rd67];
	mad.lo.s32 	%r143, %r56, %r74, %r11;
	mul.wide.s32 	%rd68, %r143, 2;
	add.s64 	%rd69, %rd1, %rd68;
	ld.global.nc.u16 	%rs24, [%rd69];
	// begin inline asm
	{  cvt.f32.f16 %f67, %rs23;}

	// end inline asm
	// begin inline asm
	{  cvt.f32.f16 %f68, %rs24;}

	// end inline asm
	fma.rn.f32 	%f79, %f67, %f68, %f79;
$L__BB1_35:
	add.s32 	%r171, %r171, 4;
$L__BB1_36:
	and.b32  	%r59, %r15, 3;
	setp.eq.s32 	%p29, %r59, 0;
	@%p29 bra 	$L__BB1_46;
	setp.eq.s32 	%p30, %r59, 1;
	@%p30 bra 	$L__BB1_43;
	add.s32 	%r60, %r171, %r158;
	setp.ge.s32 	%p31, %r60, %r69;
	@%p31 bra 	$L__BB1_40;
	mad.lo.s32 	%r144, %r60, %r71, %r16;
	mul.wide.s32 	%rd70, %r144, 2;
	add.s64 	%rd71, %rd2, %rd70;
	ld.global.nc.u16 	%rs25, [%rd71];
	mad.lo.s32 	%r145, %r60, %r74, %r11;
	mul.wide.s32 	%rd72, %r145, 2;
	add.s64 	%rd73, %rd1, %rd72;
	ld.global.nc.u16 	%rs26, [%rd73];
	// begin inline asm
	{  cvt.f32.f16 %f70, %rs25;}

	// end inline asm
	// begin inline asm
	{  cvt.f32.f16 %f71, %rs26;}

	// end inline asm
	fma.rn.f32 	%f79, %f70, %f71, %f79;
$L__BB1_40:
	add.s32 	%r61, %r60, 1;
	setp.ge.s32 	%p32, %r61, %r69;
	@%p32 bra 	$L__BB1_42;
	mad.lo.s32 	%r146, %r61, %r71, %r16;
	mul.wide.s32 	%rd74, %r146, 2;
	add.s64 	%rd75, %rd2, %rd74;
	ld.global.nc.u16 	%rs27, [%rd75];
	mad.lo.s32 	%r147, %r61, %r74, %r11;
	mul.wide.s32 	%rd76, %r147, 2;
	add.s64 	%rd77, %rd1, %rd76;
	ld.global.nc.u16 	%rs28, [%rd77];
	// begin inline asm
	{  cvt.f32.f16 %f72, %rs27;}

	// end inline asm
	// begin inline asm
	{  cvt.f32.f16 %f73, %rs28;}

	// end inline asm
	fma.rn.f32 	%f79, %f72, %f73, %f79;
$L__BB1_42:
	add.s32 	%r171, %r171, 2;
$L__BB1_43:
	and.b32  	%r148, %r15, 1;
	setp.eq.b32 	%p33, %r148, 1;
	not.pred 	%p34, %p33;
	@%p34 bra 	$L__BB1_46;
	add.s32 	%r64, %r171, %r158;
	setp.ge.s32 	%p35, %r64, %r69;
	@%p35 bra 	$L__BB1_46;
	mad.lo.s32 	%r149, %r64, %r71, %r16;
	mul.wide.s32 	%rd78, %r149, 2;
	add.s64 	%rd79, %rd2, %rd78;
	ld.global.nc.u16 	%rs29, [%rd79];
	mad.lo.s32 	%r150, %r64, %r74, %r11;
	mul.wide.s32 	%rd80, %r150, 2;
	add.s64 	%rd81, %rd1, %rd80;
	ld.global.nc.u16 	%rs30, [%rd81];
	// begin inline asm
	{  cvt.f32.f16 %f74, %rs29;}

	// end inline asm
	// begin inline asm
	{  cvt.f32.f16 %f75, %rs30;}

	// end inline asm
	fma.rn.f32 	%f79, %f74, %f75, %f79;
$L__BB1_46:
	add.s32 	%r158, %r158, 32;
	setp.lt.s32 	%p36, %r158, %r69;
	add.s32 	%r157, %r157, -32;
	@%p36 bra 	$L__BB1_5;
$L__BB1_47:
	not.pred 	%p37, %p1;
	@%p37 bra 	$L__BB1_50;
	add.s32 	%r67, %r6, %r8;
	setp.ge.s32 	%p38, %r67, %r5;
	@%p38 bra 	$L__BB1_50;
	ld.param.u64 	%rd87, [_Z31lora_shrink_kernel_triton_styleI6__halfS0_EvPKT_S3_PT0_PKiS7_S7_S7_iiiifiiiiiiii_param_2];
	add.s32 	%r151, %r7, %r67;
	mul.wide.s32 	%rd82, %r151, 4;
	add.s64 	%rd83, %rd3, %rd82;
	ld.global.nc.u32 	%r152, [%rd83];
	add.s32 	%r153, %r10, %r9;
	mul.f32 	%f76, %f40, %f79;
	// begin inline asm
	{  cvt.rn.f16.f32 %rs31, %f76;}

	// end inline asm
	mul.lo.s32 	%r154, %r75, %r3;
	mad.lo.s32 	%r155, %r153, %r77, %r154;
	mad.lo.s32 	%r156, %r152, %r76, %r155;
	cvta.to.global.u64 	%rd84, %rd87;
	mul.wide.s32 	%rd85, %r156, 2;
	add.s64 	%rd86, %rd84, %rd85;
	st.global.u16 	[%rd86], %rs31;
$L__BB1_50:
	ret;

}
	// .globl	_Z31lora_shrink_kernel_triton_styleI13__nv_bfloat16fEvPKT_S3_PT0_PKiS7_S7_S7_iiiifiiiiiiii
.visible .entry _Z31lora_shrink_kernel_triton_styleI13__nv_bfloat16fEvPKT_S3_PT0_PKiS7_S7_S7_iiiifiiiiiiii(
	.param .u64 .ptr .align 1 _Z31lora_shrink_kernel_triton_styleI13__nv_bfloat16fEvPKT_S3_PT0_PKiS7_S7_S7_iiiifiiiiiiii_param_0,
	.param .u64 .ptr .align 1 _Z31lora_shrink_kernel_triton_styleI13__nv_bfloat16fEvPKT_S3_PT0_PKiS7_S7_S7_iiiifiiiiiiii_param_1,
	.param .u64 .ptr .align 1 _Z31lora_shrink_kernel_triton_styleI13__nv_bfloat16fEvPKT_S3_PT0_PKiS7_S7_S7_iiiifiiiiiiii_param_2,
	.param .u64 .ptr .align 1 _Z31lora_shrink_kernel_triton_styleI13__nv_bfloat16fEvPKT_S3_PT0_PKiS7_S7_S7_iiiifiiiiiiii_param_3,
	.param .u64 .ptr .align 1 _Z31lora_shrink_kernel_triton_styleI13__nv_bfloat16fEvPKT_S3_PT0_PKiS7_S7_S7_iiiifiiiiiiii_param_4,
	.param .u64 .ptr .align 1 _Z31lora_shrink_kernel_triton_styleI13__nv_bfloat16fEvPKT_S3_PT0_PKiS7_S7_S7_iiiifiiiiiiii_param_5,
	.param .u64 .ptr .align 1 _Z31lora_shrink_kernel_triton_styleI13__nv_bfloat16fEvPKT_S3_PT0_PKiS7_S7_S7_iiiifiiiiiiii_param_6,
	.param .u32 _Z31lora_shrink_kernel_triton_styleI13__nv_bfloat16fEvPKT_S3_PT0_PKiS7_S7_S7_iiiifiiiiiiii_param_7,
	.param .u32 _Z31lora_shrink_kernel_triton_styleI13__nv_bfloat16fEvPKT_S3_PT0_PKiS7_S7_S7_iiiifiiiiiiii_param_8,
	.param .u32 _Z31lora_shrink_kernel_triton_styleI13__nv_bfloat16fEvPKT_S3_PT0_PKiS7_S7_S7_iiiifiiiiiiii_param_9,
	.param .u32 _Z31lora_shrink_kernel_triton_styleI13__nv_bfloat16fEvPKT_S3_PT0_PKiS7_S7_S7_iiiifiiiiiiii_param_10,
	.param .f32 _Z31lora_shrink_kernel_triton_styleI13__nv_bfloat16fEvPKT_S3_PT0_PKiS7_S7_S7_iiiifiiiiiiii_param_11,
	.param .u32 _Z31lora_shrink_kernel_triton_styleI13__nv_bfloat16fEvPKT_S3_PT0_PKiS7_S7_S7_iiiifiiiiiiii_param_12,
	.param .u32 _Z31lora_shrink_kernel_triton_styleI13__nv_bfloat16fEvPKT_S3_PT0_PKiS7_S7_S7_iiiifiiiiiiii_param_13,
	.param .u32 _Z31lora_shrink_kernel_triton_styleI13__nv_bfloat16fEvPKT_S3_PT0_PKiS7_S7_S7_iiiifiiiiiiii_param_14,
	.param .u32 _Z31lora_shrink_kernel_triton_styleI13__nv_bfloat16fEvPKT_S3_PT0_PKiS7_S7_S7_iiiifiiiiiiii_param_15,
	.param .u32 _Z31lora_shrink_kernel_triton_styleI13__nv_bfloat16fEvPKT_S3_PT0_PKiS7_S7_S7_iiiifiiiiiiii_param_16,
	.param .u32 _Z31lora_shrink_kernel_triton_styleI13__nv_bfloat16fEvPKT_S3_PT0_PKiS7_S7_S7_iiiifiiiiiiii_param_17,
	.param .u32 _Z31lora_shrink_kernel_triton_styleI13__nv_bfloat16fEvPKT_S3_PT0_PKiS7_S7_S7_iiiifiiiiiiii_param_18,
	.param .u32 _Z31lora_shrink_kernel_triton_styleI13__nv_bfloat16fEvPKT_S3_PT0_PKiS7_S7_S7_iiiifiiiiiiii_param_19
)
{
	.reg .pred 	%p<39>;
	.reg .b16 	%rs<31>;
	.reg .b32 	%r<173>;
	.reg .b32 	%f<101>;
	.reg .b64 	%rd<88>;

	ld.param.u64 	%rd8, [_Z31lora_shrink_kernel_triton_styleI13__nv_bfloat16fEvPKT_S3_PT0_PKiS7_S7_S7_iiiifiiiiiiii_param_0];
	ld.param.u64 	%rd9, [_Z31lora_shrink_kernel_triton_styleI13__nv_bfloat16fEvPKT_S3_PT0_PKiS7_S7_S7_iiiifiiiiiiii_param_1];
	ld.param.u64 	%rd10, [_Z31lora_shrink_kernel_triton_styleI13__nv_bfloat16fEvPKT_S3_PT0_PKiS7_S7_S7_iiiifiiiiiiii_param_3];
	ld.param.u64 	%rd11, [_Z31lora_shrink_kernel_triton_styleI13__nv_bfloat16fEvPKT_S3_PT0_PKiS7_S7_S7_iiiifiiiiiiii_param_4];
	ld.param.u64 	%rd6, [_Z31lora_shrink_kernel_triton_styleI13__nv_bfloat16fEvPKT_S3_PT0_PKiS7_S7_S7_iiiifiiiiiiii_param_5];
	ld.param.u64 	%rd7, [_Z31lora_shrink_kernel_triton_styleI13__nv_bfloat16fEvPKT_S3_PT0_PKiS7_S7_S7_iiiifiiiiiiii_param_6];
	ld.param.u32 	%r78, [_Z31lora_shrink_kernel_triton_styleI13__nv_bfloat16fEvPKT_S3_PT0_PKiS7_S7_S7_iiiifiiiiiiii_param_7];
	ld.param.u32 	%r68, [_Z31lora_shrink_kernel_triton_styleI13__nv_bfloat16fEvPKT_S3_PT0_PKiS7_S7_S7_iiiifiiiiiiii_param_8];
	ld.param.u32 	%r69, [_Z31lora_shrink_kernel_triton_styleI13__nv_bfloat16fEvPKT_S3_PT0_PKiS7_S7_S7_iiiifiiiiiiii_param_9];
	ld.param.f32 	%f40, [_Z31lora_shrink_kernel_triton_styleI13__nv_bfloat16fEvPKT_S3_PT0_PKiS7_S7_S7_iiiifiiiiiiii_param_11];
	ld.param.u32 	%r70, [_Z31lora_shrink_kernel_triton_styleI13__nv_bfloat16fEvPKT_S3_PT0_PKiS7_S7_S7_iiiifiiiiiiii_param_12];
	ld.param.u32 	%r71, [_Z31lora_shrink_kernel_triton_styleI13__nv_bfloat16fEvPKT_S3_PT0_PKiS7_S7_S7_iiiifiiiiiiii_param_13];
	ld.param.u32 	%r72, [_Z31lora_shrink_kernel_triton_styleI13__nv_bfloat16fEvPKT_S3_PT0_PKiS7_S7_S7_iiiifiiiiiiii_param_14];
	ld.param.u32 	%r73, [_Z31lora_shrink_kernel_triton_styleI13__nv_bfloat16fEvPKT_S3_PT0_PKiS7_S7_S7_iiiifiiiiiiii_param_15];
	ld.param.u32 	%r74, [_Z31lora_shrink_kernel_triton_styleI13__nv_bfloat16fEvPKT_S3_PT0_PKiS7_S7_S7_iiiifiiiiiiii_param_16];
	ld.param.u32 	%r75, [_Z31lora_shrink_kernel_triton_styleI13__nv_bfloat16fEvPKT_S3_PT0_PKiS7_S7_S7_iiiifiiiiiiii_param_17];
	ld.param.u32 	%r76, [_Z31lora_shrink_kernel_triton_styleI13__nv_bfloat16fEvPKT_S3_PT0_PKiS7_S7_S7_iiiifiiiiiiii_param_18];
	ld.param.u32 	%r77, [_Z31lora_shrink_kernel_triton_styleI13__nv_bfloat16fEvPKT_S3_PT0_PKiS7_S7_S7_iiiifiiiiiiii_param_19];
	cvta.to.global.u64 	%rd1, %rd9;
	cvta.to.global.u64 	%rd2, %rd8;
	cvta.to.global.u64 	%rd3, %rd10;
	cvta.to.global.u64 	%rd12, %rd11;
	add.s32 	%r79, %r78, 31;
	shr.s32 	%r80, %r79, 31;
	shr.u32 	%r81, %r80, 27;
	add.s32 	%r82, %r79, %r81;
	shr.s32 	%r1, %r82, 5;
	mov.u32 	%r2, %ctaid.x;
	mov.u32 	%r3, %ctaid.y;
	mov.u32 	%r4, %ctaid.z;
	mul.wide.u32 	%rd13, %r4, 4;
	add.s64 	%rd14, %rd12, %rd13;
	ld.global.nc.u32 	%r83, [%rd14];
	setp.eq.s32 	%p3, %r83, -1;
	@%p3 bra 	$L__BB2_50;
	cvta.to.global.u64 	%rd15, %rd6;
	add.s64 	%rd17, %rd15, %rd13;
	ld.global.nc.u32 	%r5, [%rd17];
	rem.u32 	%r84, %r2, %r1;
	shl.b32 	%r6, %r84, 5;
	setp.le.s32 	%p4, %r5, %r6;
	@%p4 bra 	$L__BB2_50;
	cvta.to.global.u64 	%rd18, %rd7;
	add.s64 	%rd20, %rd18, %rd13;
	ld.global.nc.u32 	%r7, [%rd20];
	mov.u32 	%r8, %tid.y;
	mov.u32 	%r9, %tid.x;
	div.u32 	%r85, %r2, %r1;
	add.s32 	%r86, %r68, 15;
	shr.s32 	%r87, %r86, 31;
	shr.u32 	%r88, %r87, 28;
	add.s32 	%r89, %r86, %r88;
	shr.s32 	%r90, %r89, 4;
	rem.u32 	%r91, %r85, %r90;
	shl.b32 	%r10, %r91, 4;
	setp.le.s32 	%p5, %r68, %r10;
	@%p5 bra 	$L__BB2_50;
	sub.s32 	%r92, %r5, %r6;
	min.s32 	%r93, %r92, 32;
	sub.s32 	%r95, %r68, %r10;
	min.s32 	%r96, %r95, 16;
	setp.lt.s32 	%p6, %r8, %r93;
	setp.lt.s32 	%p7, %r9, %r96;
	and.pred  	%p1, %p6, %p7;
	setp.lt.s32 	%p8, %r69, 1;
	mov.f32 	%f79, 0f00000000;
	@%p8 bra 	$L__BB2_47;
	add.s32 	%r99, %r6, %r8;
	setp.lt.u32 	%p9, %r99, %r5;
	add.s32 	%r101, %r7, %r99;
	mul.wide.s32 	%rd21, %r101, 4;
	add.s64 	%rd4, %rd3, %rd21;
	add.s32 	%r102, %r10, %r9;
	mul.lo.s32 	%r103, %r72, %r3;
	mad.lo.s32 	%r11, %r102, %r73, %r103;
	and.pred  	%p2, %p1, %p9;
	shl.b32 	%r12, %r71, 3;
	mov.f32 	%f79, 0f00000000;
	mov.b32 	%r158, 0;
	not.pred 	%p11, %p2;
	mov.u32 	%r157, %r69;
$L__BB2_5:
	min.s32 	%r104, %r157, 32;
	max.s32 	%r15, %r104, 1;
	setp.le.s32 	%p10, %r69, %r158;
	or.pred  	%p12, %p11, %p10;
	@%p12 bra 	$L__BB2_46;
	ld.global.nc.u32 	%r106, [%rd4];
	mul.lo.s32 	%r16, %r106, %r70;
	setp.lt.s32 	%p13, %r157, 8;
	mov.b32 	%r171, 0;
	@%p13 bra 	$L__BB2_25;
	and.b32  	%r108, %r15, 56;
	neg.s32 	%r168, %r108;
	mad.lo.s32 	%r159, %r71, %r158, %r16;
	add.s32 	%r167, %r159, %r71;
	add.s32 	%r166, %r158, 3;
	add.s32 	%r109, %r158, 2;
	mad.lo.s32 	%r165, %r71, %r109, %r16;
	mad.lo.s32 	%r164, %r71, %r166, %r16;
	add.s32 	%r110, %r158, 4;
	mad.lo.s32 	%r163, %r71, %r110, %r16;
	add.s32 	%r111, %r158, 5;
	mad.lo.s32 	%r162, %r71, %r111, %r16;
	add.s32 	%r112, %r158, 6;
	mad.lo.s32 	%r161, %r71, %r112, %r16;
	add.s32 	%r113, %r158, 7;
	mad.lo.s32 	%r160, %r71, %r113, %r16;
	mov.b32 	%r169, 0;
$L__BB2_8:
	.pragma "nounroll";
	add.s32 	%r38, %r169, %r158;
	add.s32 	%r114, %r166, -3;
	setp.ge.s32 	%p14, %r114, %r69;
	@%p14 bra 	$L__BB2_10;
	mul.wide.s32 	%rd22, %r159, 2;
	add.s64 	%rd23, %rd2, %rd22;
	ld.global.nc.u16 	%rs1, [%rd23];
	mad.lo.s32 	%r115, %r38, %r74, %r11;
	mul.wide.s32 	%rd24, %r115, 2;
	add.s64 	%rd25, %rd1, %rd24;
	ld.global.nc.u16 	%rs2, [%rd25];
	// begin inline asm
	{ cvt.f32.bf16 %f44, %rs1;}

	// end inline asm
	// begin inline asm
	{ cvt.f32.bf16 %f45, %rs2;}

	// end inline asm
	fma.rn.f32 	%f79, %f44, %f45, %f79;
$L__BB2_10:
	add.s32 	%r116, %r166, -2;
	setp.ge.s32 	%p15, %r116, %r69;
	@%p15 bra 	$L__BB2_12;
	mul.wide.s32 	%rd26, %r167, 2;
	add.s64 	%rd27, %rd2, %rd26;
	ld.global.nc.u16 	%rs3, [%rd27];
	mad.lo.s32 	%r117, %r74, %r38, %r74;
	add.s32 	%r118, %r11, %r117;
	mul.wide.s32 	%rd28, %r118, 2;
	add.s64 	%rd29, %rd1, %rd28;
	ld.global.nc.u16 	%rs4, [%rd29];
	// begin inline asm
	{ cvt.f32.bf16 %f46, %rs3;}

	// end inline asm
	// begin inline asm
	{ cvt.f32.bf16 %f47, %rs4;}

	// end inline asm
	fma.rn.f32 	%f79, %f46, %f47, %f79;
$L__BB2_12:
	add.s32 	%r119, %r166, -1;
	setp.ge.s32 	%p16, %r119, %r69;
	@%p16 bra 	$L__BB2_14;
	mul.wide.s32 	%rd30, %r165, 2;
	add.s64 	%rd31, %rd2, %rd30;
	ld.global.nc.u16 	%rs5, [%rd31];
	add.s32 	%r120, %r38, 2;
	mad.lo.s32 	%r121, %r120, %r74, %r11;
	mul.wide.s32 	%rd32, %r121, 2;
	add.s64 	%rd33, %rd1, %rd32;
	ld.global.nc.u16 	%rs6, [%rd33];
	// begin inline asm
	{ cvt.f32.bf16 %f48, %rs5;}

	// end inline asm
	// begin inline asm
	{ cvt.f32.bf16 %f49, %rs6;}

	// end inline asm
	fma.rn.f32 	%f79, %f48, %f49, %f79;
$L__BB2_14:
	setp.ge.s32 	%p17, %r166, %r69;
	@%p17 bra 	$L__BB2_16;
	mul.wide.s32 	%rd34, %r164, 2;
	add.s64 	%rd35, %rd2, %rd34;
	ld.global.nc.u16 	%rs7, [%rd35];
	add.s32 	%r122, %r38, 3;
	mad.lo.s32 	%r123, %r122, %r74, %r11;
	mul.wide.s32 	%rd36, %r123, 2;
	add.s64 	%rd37, %rd1, %rd36;
	ld.global.nc.u16 	%rs8, [%rd37];
	// begin inline asm
	{ cvt.f32.bf16 %f50, %rs7;}

	// end inline asm
	// begin inline asm
	{ cvt.f32.bf16 %f51, %rs8;}

	// end inline asm
	fma.rn.f32 	%f79, %f50, %f51, %f79;
$L__BB2_16:
	add.s32 	%r124, %r166, 1;
	setp.ge.s32 	%p18, %r124, %r69;
	@%p18 bra 	$L__BB2_18;
	mul.wide.s32 	%rd38, %r163, 2;
	add.s64 	%rd39, %rd2, %rd38;
	ld.global.nc.u16 	%rs9, [%rd39];
	add.s32 	%r125, %r38, 4;
	mad.lo.s32 	%r126, %r125, %r74, %r11;
	mul.wide.s32 	%rd40, %r126, 2;
	add.s64 	%rd41, %rd1, %rd40;
	ld.global.nc.u16 	%rs10, [%rd41];
	// begin inline asm
	{ cvt.f32.bf16 %f52, %rs9;}

	// end inline asm
	// begin inline asm
	{ cvt.f32.bf16 %f53, %rs10;}

	// end inline asm
	fma.rn.f32 	%f79, %f52, %f53, %f79;
$L__BB2_18:
	add.s32 	%r127, %r166, 2;
	setp.ge.s32 	%p19, %r127, %r69;
	@%p19 bra 	$L__BB2_20;
	mul.wide.s32 	%rd42, %r162, 2;
	add.s64 	%rd43, %rd2, %rd42;
	ld.global.nc.u16 	%rs11, [%rd43];
	add.s32 	%r128, %r38, 5;
	mad.lo.s32 	%r129, %r128, %r74, %r11;
	mul.wide.s32 	%rd44, %r129, 2;
	add.s64 	%rd45, %rd1, %rd44;
	ld.global.nc.u16 	%rs12, [%rd45];
	// begin inline asm
	{ cvt.f32.bf16 %f54, %rs11;}

	// end inline asm
	// begin inline asm
	{ cvt.f32.bf16 %f55, %rs12;}

	// end inline asm
	fma.rn.f32 	%f79, %f54, %f55, %f79;
$L__BB2_20:
	add.s32 	%r130, %r166, 3;
	setp.ge.s32 	%p20, %r130, %r69;
	@%p20 bra 	$L__BB2_22;
	mul.wide.s32 	%rd46, %r161, 2;
	add.s64 	%rd47, %rd2, %rd46;
	ld.global.nc.u16 	%rs13, [%rd47];
	add.s32 	%r131, %r38, 6;
	mad.lo.s32 	%r132, %r131, %r74, %r11;
	mul.wide.s32 	%rd48, %r132, 2;
	add.s64 	%rd49, %rd1, %rd48;
	ld.global.nc.u16 	%rs14, [%rd49];
	// begin inline asm
	{ cvt.f32.bf16 %f56, %rs13;}

	// end inline asm
	// begin inline asm
	{ cvt.f32.bf16 %f57, %rs14;}

	// end inline asm
	fma.rn.f32 	%f79, %f56, %f57, %f79;
$L__BB2_22:
	add.s32 	%r133, %r166, 4;
	setp.ge.s32 	%p21, %r133, %r69;
	@%p21 bra 	$L__BB2_24;
	mul.wide.s32 	%rd50, %r160, 2;
	add.s64 	%rd51, %rd2, %rd50;
	ld.global.nc.u16 	%rs15, [%rd51];
	add.s32 	%r134, %r38, 7;
	mad.lo.s32 	%r135, %r134, %r74, %r11;
	mul.wide.s32 	%rd52, %r135, 2;
	add.s64 	%rd53, %rd1, %rd52;
	ld.global.nc.u16 	%rs16, [%rd53];
	// begin inline asm
	{ cvt.f32.bf16 %f58, %rs15;}

	// end inline asm
	// begin inline asm
	{ cvt.f32.bf16 %f59, %rs16;}

	// end inline asm
	fma.rn.f32 	%f79, %f58, %f59, %f79;
$L__BB2_24:
	and.b32  	%r171, %r15, 56;
	add.s32 	%r169, %r169, 8;
	add.s32 	%r168, %r168, 8;
	add.s32 	%r167, %r167, %r12;
	add.s32 	%r166, %r166, 8;
	add.s32 	%r165, %r165, %r12;
	add.s32 	%r164, %r164, %r12;
	add.s32 	%r163, %r163, %r12;
	add.s32 	%r162, %r162, %r12;
	add.s32 	%r161, %r161, %r12;
	add.s32 	%r160, %r160, %r12;
	add.s32 	%r159, %r159, %r12;
	setp.ne.s32 	%p22, %r168, 0;
	@%p22 bra 	$L__BB2_8;
$L__BB2_25:
	and.b32  	%r52, %r15, 7;
	setp.eq.s32 	%p23, %r52, 0;
	@%p23 bra 	$L__BB2_46;
	setp.lt.u32 	%p24, %r52, 4;
	@%p24 bra 	$L__BB2_36;
	add.s32 	%r53, %r171, %r158;
	setp.ge.s32 	%p25, %r53, %r69;
	@%p25 bra 	$L__BB2_29;
	mad.lo.s32 	%r136, %r53, %r71, %r16;
	mul.wide.s32 	%rd54, %r136, 2;
	add.s64 	%rd55, %rd2, %rd54;
	ld.global.nc.u16 	%rs17, [%rd55];
	mad.lo.s32 	%r137, %r53, %r74, %r11;
	mul.wide.s32 	%rd56, %r137, 2;
	add.s64 	%rd57, %rd1, %rd56;
	ld.global.nc.u16 	%rs18, [%rd57];
	// begin inline asm
	{ cvt.f32.bf16 %f61, %rs17;}

	// end inline asm
	// begin inline asm
	{ cvt.f32.bf16 %f62, %rs18;}

	// end inline asm
	fma.rn.f32 	%f79, %f61, %f62, %f79;
$L__BB2_29:
	add.s32 	%r54, %r53, 1;
	setp.ge.s32 	%p26, %r54, %r69;
	@%p26 bra 	$L__BB2_31;
	mad.lo.s32 	%r138, %r54, %r71, %r16;
	mul.wide.s32 	%rd58, %r138, 2;
	add.s64 	%rd59, %rd2, %rd58;
	ld.global.nc.u16 	%rs19, [%rd59];
	mad.lo.s32 	%r139, %r54, %r74, %r11;
	mul.wide.s32 	%rd60, %r139, 2;
	add.s64 	%rd61, %rd1, %rd60;
	ld.global.nc.u16 	%rs20, [%rd61];
	// begin inline asm
	{ cvt.f32.bf16 %f63, %rs19;}

	// end inline asm
	// begin inline asm
	{ cvt.f32.bf16 %f64, %rs20;}

	// end inline asm
	fma.rn.f32 	%f79, %f63, %f64, %f79;
$L__BB2_31:
	add.s32 	%r55, %r53, 2;
	setp.ge.s32 	%p27, %r55, %r69;
	@%p27 bra 	$L__BB2_33;
	mad.lo.s32 	%r140, %r55, %r71, %r16;
	mul.wide.s32 	%rd62, %r140, 2;
	add.s64 	%rd63, %rd2, %rd62;
	ld.global.nc.u16 	%rs21, [%rd63];
	mad.lo.s32 	%r141, %r55, %r74, %r11;
	mul.wide.s32 	%rd64, %r141, 2;
	add.s64 	%rd65, %rd1, %rd64;
	ld.global.nc.u16 	%rs22, [%rd65];
	// begin inline asm
	{ cvt.f32.bf16 %f65, %rs21;}

	// end inline asm
	// begin inline asm
	{ cvt.f32.bf16 %f66, %rs22;}

	// end inline asm
	fma.rn.f32 	%f79, %f65, %f66, %f79;
$L__BB2_33:
	add.s32 	%r56, %r53, 3;
	setp.ge.s32 	%p28, %r56, %r69;
	@%p28 bra 	$L__BB2_35;
	mad.lo.s32 	%r142, %r56, %r71, %r16;
	mul.wide.s32 	%rd66, %r142, 2;
	add.s64 	%rd67, %rd2, %rd66;
	ld.global.nc.u16 	%rs23, [%rd67];
	mad.lo.s32 	%r143, %r56, %r74, %r11;
	mul.wide.s32 	%rd68, %r143, 2;
	add.s64 	%rd69, %rd1, %rd68;
	ld.global.nc.u16 	%rs24, [%rd69];
	// begin inline asm
	{ cvt.f32.bf16 %f67, %rs23;}

	// end inline asm
	// begin inline asm
	{ cvt.f32.bf16 %f68, %rs24;}

	// end inline asm
	fma.rn.f32 	%f79, %f67, %f68, %f79;
$L__BB2_35:
	add.s32 	%r171, %r171, 4;
$L__BB2_36:
	and.b32  	%r59, %r15, 3;
	setp.eq.s32 	%p29, %r59, 0;
	@%p29 bra 	$L__BB2_46;
	setp.eq.s32 	%p30, %r59, 1;
	@%p30 bra 	$L__BB2_43;
	add.s32 	%r60, %r171, %r158;
	setp.ge.s32 	%p31, %r60, %r69;
	@%p31 bra 	$L__BB2_40;
	mad.lo.s32 	%r144, %r60, %r71, %r16;
	mul.wide.s32 	%rd70, %r144, 2;
	add.s64 	%rd71, %rd2, %rd70;
	ld.global.nc.u16 	%rs25, [%rd71];
	mad.lo.s32 	%r145, %r60, %r74, %r11;
	mul.wide.s32 	%rd72, %r145, 2;
	add.s64 	%rd73, %rd1, %rd72;
	ld.global.nc.u16 	%rs26, [%rd73];
	// begin inline asm
	{ cvt.f32.bf16 %f70, %rs25;}

	// end inline asm
	// begin inline asm
	{ cvt.f32.bf16 %f71, %rs26;}

	// end inline asm
	fma.rn.f32 	%f79, %f70, %f71, %f79;
$L__BB2_40:
	add.s32 	%r61, %r60, 1;
	setp.ge.s32 	%p32, %r61, %r69;
	@%p32 bra 	$L__BB2_42;
	mad.lo.s32 	%r146, %r61, %r71, %r16;
	mul.wide.s32 	%rd74, %r146, 2;
	add.s64 	%rd75, %rd2, %rd74;
	ld.global.nc.u16 	%rs27, [%rd75];
	mad.lo.s32 	%r147, %r61, %r74, %r11;
	mul.wide.s32 	%rd76, %r147, 2;
	add.s64 	%rd77, %rd1, %rd76;
	ld.global.nc.u16 	%rs28, [%rd77];
	// begin inline asm
	{ cvt.f32.bf16 %f72, %rs27;}

	// end inline asm
	// begin inline asm
	{ cvt.f32.bf16 %f73, %rs28;}

	// end inline asm
	fma.rn.f32 	%f79, %f72, %f73, %f79;
$L__BB2_42:
	add.s32 	%r171, %r171, 2;
$L__BB2_43:
	and.b32  	%r148, %r15, 1;
	setp.eq.b32 	%p33, %r148, 1;
	not.pred 	%p34, %p33;
	@%p34 bra 	$L__BB2_46;
	add.s32 	%r64, %r171, %r158;
	setp.ge.s32 	%p35, %r64, %r69;
	@%p35 bra 	$L__BB2_46;
	mad.lo.s32 	%r149, %r64, %r71, %r16;
	mul.wide.s32 	%rd78, %r149, 2;
	add.s64 	%rd79, %rd2, %rd78;
	ld.global.nc.u16 	%rs29, [%rd79];
	mad.lo.s32 	%r150, %r64, %r74, %r11;
	mul.wide.s32 	%rd80, %r150, 2;
	add.s64 	%rd81, %rd1, %rd80;
	ld.global.nc.u16 	%rs30, [%rd81];
	// begin inline asm
	{ cvt.f32.bf16 %f74, %rs29;}

	// end inline asm
	// begin inline asm
	{ cvt.f32.bf16 %f75, %rs30;}

	// end inline asm
	fma.rn.f32 	%f79, %f74, %f75, %f79;
$L__BB2_46:
	add.s32 	%r158, %r158, 32;
	setp.lt.s32 	%p36, %r158, %r69;
	add.s32 	%r157, %r157, -32;
	@%p36 bra 	$L__BB2_5;
$L__BB2_47:
	not.pred 	%p37, %p1;
	@%p37 bra 	$L__BB2_50;
	add.s32 	%r67, %r6, %r8;
	setp.ge.s32 	%p38, %r67, %r5;
	@%p38 bra 	$L__BB2_50;
	ld.param.u64 	%rd87, [_Z31lora_shrink_kernel_triton_styleI13__nv_bfloat16fEvPKT_S3_PT0_PKiS7_S7_S7_iiiifiiiiiiii_param_2];
	add.s32 	%r151, %r7, %r67;
	mul.wide.s32 	%rd82, %r151, 4;
	add.s64 	%rd83, %rd3, %rd82;
	ld.global.nc.u32 	%r152, [%rd83];
	add.s32 	%r153, %r10, %r9;
	mul.f32 	%f76, %f40, %f79;
	mul.lo.s32 	%r154, %r75, %r3;
	mad.lo.s32 	%r155, %r153, %r77, %r154;
	mad.lo.s32 	%r156, %r152, %r76, %r155;
	cvta.to.global.u64 	%rd84, %rd87;
	mul.wide.s32 	%rd85, %r156, 4;
	add.s64 	%rd86, %rd84, %rd85;
	st.global.f32 	[%rd86], %f76;
$L__BB2_50:
	ret;

}


// ===== COMPILED SASS (sm_100) =====

	.target	sm_100

	.elftype	@"ET_EXEC"


//--------------------- .note.nv.tkinfo           --------------------------
	.section	.note.nv.tkinfo,"",@"SHT_NOTE"
	.sectionflags	@"SHF_NOTE_NV_TKINFO"
	.tkinfo
        /*0018*/ 	.word	0x00000002
        /*0030*/ 	.string	""
        /*0030*/ 	.string	"ptxas"
        /*0030*/ 	.string	"Cuda compilation tools, release 13.0, V13.0.88"
        /*0030*/ 	.string	"Build cuda_13.0.r13.0/compiler.36424714_0"
        /*0030*/ 	.string	"-arch sm_100 -m 64 "



//--------------------- .note.nv.cuinfo           --------------------------
	.section	.note.nv.cuinfo,"",@"SHT_NOTE"
	.sectionflags	@"SHF_NOTE_NV_CUINFO"
        /*0018*/ 	.short	0x0002
        /*001a*/ 	.short	0x0064
        /*001c*/ 	.short	0x0082
	.zero		2


//--------------------- .nv.info                  --------------------------
	.section	.nv.info,"",@"SHT_CUDA_INFO"
	.align	4


	//----- nvinfo : EIATTR_REGCOUNT
	.align		4
        /*0000*/ 	.byte	0x04, 0x2f
        /*0002*/ 	.short	(.L_1 - .L_0)
	.align		4
.L_0:
        /*0004*/ 	.word	index@(_Z31lora_shrink_kernel_triton_styleI6__halffEvPKT_S3_PT0_PKiS7_S7_S7_iiiifiiiiiiii)
        /*0008*/ 	.word	0x00000020


	//----- nvinfo : EIATTR_FRAME_SIZE
	.align		4
.L_1:
        /*000c*/ 	.byte	0x04, 0x11
        /*000e*/ 	.short	(.L_3 - .L_2)
	.align		4
.L_2:
        /*0010*/ 	.word	index@(_Z31lora_shrink_kernel_triton_styleI6__halffEvPKT_S3_PT0_PKiS7_S7_S7_iiiifiiiiiiii)
        /*0014*/ 	.word	0x00000000


	//----- nvinfo : EIATTR_REGCOUNT
	.align		4
.L_3:
        /*0018*/ 	.byte	0x04, 0x2f
        /*001a*/ 	.short	(.L_5 - .L_4)
	.align		4
.L_4:
        /*001c*/ 	.word	index@(_Z31lora_shrink_kernel_triton_styleI6__halfS0_EvPKT_S3_PT0_PKiS7_S7_S7_iiiifiiiiiiii)
        /*0020*/ 	.word	0x00000020


	//----- nvinfo : EIATTR_FRAME_SIZE
	.align		4
.L_5:
        /*0024*/ 	.byte	0x04, 0x11
        /*0026*/ 	.short	(.L_7 - .L_6)
	.align		4
.L_6:
        /*0028*/ 	.word	index@(_Z31lora_shrink_kernel_triton_styleI6__halfS0_EvPKT_S3_PT0_PKiS7_S7_S7_iiiifiiiiiiii)
        /*002c*/ 	.word	0x00000000


	//----- nvinfo : EIATTR_REGCOUNT
	.align		4
.L_7:
        /*0030*/ 	.byte	0x04, 0x2f
        /*0032*/ 	.short	(.L_9 - .L_8)
	.align		4
.L_8:
        /*0034*/ 	.word	index@(_Z31lora_shrink_kernel_triton_styleI13__nv_bfloat16fEvPKT_S3_PT0_PKiS7_S7_S7_iiiifiiiiiiii)
        /*0038*/ 	.word	0x00000020


	//----- nvinfo : EIATTR_FRAME_SIZE
	.align		4
.L_9:
        /*003c*/ 	.byte	0x04, 0x11
        /*003e*/ 	.short	(.L_11 - .L_10)
	.align		4
.L_10:
        /*0040*/ 	.word	index@(_Z31lora_shrink_kernel_triton_styleI13__nv_bfloat16fEvPKT_S3_PT0_PKiS7_S7_S7_iiiifiiiiiiii)
        /*0044*/ 	.word	0x00000000


	//----- nvinfo : EIATTR_MIN_STACK_SIZE
	.align		4
.L_11:
        /*0048*/ 	.byte	0x04, 0x12
        /*004a*/ 	.short	(.L_13 - .L_12)
	.align		4
.L_12:
        /*004c*/ 	.word	index@(_Z31lora_shrink_kernel_triton_styleI13__nv_bfloat16fEvPKT_S3_PT0_PKiS7_S7_S7_iiiifiiiiiiii)
        /*0050*/ 	.word	0x00000000


	//----- nvinfo : EIATTR_MIN_STACK_SIZE
	.align		4
.L_13:
        /*0054*/ 	.byte	0x04, 0x12
        /*0056*/ 	.short	(.L_15 - .L_14)
	.align		4
.L_14:
        /*0058*/ 	.word	index@(_Z31lora_shrink_kernel_triton_styleI6__halfS0_EvPKT_S3_PT0_PKiS7_S7_S7_iiiifiiiiiiii)
        /*005c*/ 	.word	0x00000000


	//----- nvinfo : EIATTR_MIN_STACK_SIZE
	.align		4
.L_15:
        /*0060*/ 	.byte	0x04, 0x12
        /*0062*/ 	.short	(.L_17 - .L_16)
	.align		4
.L_16:
        /*0064*/ 	.word	index@(_Z31lora_shrink_kernel_triton_styleI6__halffEvPKT_S3_PT0_PKiS7_S7_S7_iiiifiiiiiiii)
        /*0068*/ 	.word	0x00000000
.L_17:


//--------------------- .nv.compat                --------------------------
	.section	.nv.compat,"",@"SHT_CUDA_COMPAT_INFO"
	.align	4
        /*0000*/ 	.byte	0x02, 0x09, 0x00, 0x00, 0x02, 0x02, 0x01, 0x00, 0x02, 0x05, 0x05, 0x00, 0x03, 0x07, 0x01, 0x01
        /*0010*/ 	.byte	0x02, 0x03, 0x00, 0x00, 0x02, 0x06, 0x01, 0x00, 0x04, 0x0b, 0x08, 0x00, 0x09, 0x00, 0x00, 0x00
        /*0020*/ 	.byte	0x00, 0x00, 0x00, 0x00


//--------------------- .nv.info._Z31lora_shrink_kernel_triton_styleI13__nv_bfloat16fEvPKT_S3_PT0_PKiS7_S7_S7_iiiifiiiiiiii --------------------------
	.section	.nv.info._Z31lora_shrink_kernel_triton_styleI13__nv_bfloat16fEvPKT_S3_PT0_PKiS7_S7_S7_iiiifiiiiiiii,"",@"SHT_CUDA_INFO"
	.sectionflags	@""
	.align	4


	//----- nvinfo : EIATTR_CUDA_API_VERSION
	.align		4
        /*0000*/ 	.byte	0x04, 0x37
        /*0002*/ 	.short	(.L_19 - .L_18)
.L_18:
        /*0004*/ 	.word	0x00000082


	//----- nvinfo : EIATTR_KPARAM_INFO
	.align		4
.L_19:
        /*0008*/ 	.byte	0x04, 0x17
        /*000a*/ 	.short	(.L_21 - .L_20)
.L_20:
        /*000c*/ 	.word	0x00000000
        /*0010*/ 	.short	0x0013
        /*0012*/ 	.short	0x0068
        /*0014*/ 	.byte	0x00, 0xf0, 0x11, 0x00


	//----- nvinfo : EIATTR_KPARAM_INFO
	.align		4
.L_21:
        /*0018*/ 	.byte	0x04, 0x17
        /*001a*/ 	.short	(.L_23 - .L_22)
.L_22:
        /*001c*/ 	.word	0x00000000
        /*0020*/ 	.short	0x0012
        /*0022*/ 	.short	0x0064
        /*0024*/ 	.byte	0x00, 0xf0, 0x11, 0x00


	//----- nvinfo : EIATTR_KPARAM_INFO
	.align		4
.L_23:
        /*0028*/ 	.byte	0x04, 0x17
        /*002a*/ 	.short	(.L_25 - .L_24)
.L_24:
        /*002c*/ 	.word	0x00000000
        /*0030*/ 	.short	0x0011
        /*0032*/ 	.short	0x0060
        /*0034*/ 	.byte	0x00, 0xf0, 0x11, 0x00


	//----- nvinfo : EIATTR_KPARAM_INFO
	.align		4
.L_25:
        /*0038*/ 	.byte	0x04, 0x17
        /*003a*/ 	.short	(.L_27 - .L_26)
.L_26:
        /*003c*/ 	.word	0x00000000
        /*0040*/ 	.short	0x0010
        /*0042*/ 	.short	0x005c
        /*0044*/ 	.byte	0x00, 0xf0, 0x11, 0x00


	//----- nvinfo : EIATTR_KPARAM_INFO
	.align		4
.L_27:
        /*0048*/ 	.byte	0x04, 0x17
        /*004a*/ 	.short	(.L_29 - .L_28)
.L_28:
        /*004c*/ 	.word	0x00000000
        /*0050*/ 	.short	0x000f
        /*0052*/ 	.short	0x0058
        /*0054*/ 	.byte	0x00, 0xf0, 0x11, 0x00


	//----- nvinfo : EIATTR_KPARAM_INFO
	.align		4
.L_29:
        /*0058*/ 	.byte	0x04, 0x17
        /*005a*/ 	.short	(.L_31 - .L_30)
.L_30:
        /*005c*/ 	.word	0x00000000
        /*0060*/ 	.short	0x000e
        /*0062*/ 	.short	0x0054
        /*0064*/ 	.byte	0x00, 0xf0, 0x11, 0x00


	//----- nvinfo : EIATTR_KPARAM_INFO
	.align		4
.L_31:
        /*0068*/ 	.byte	0x04, 0x17
        /*006a*/ 	.short	(.L_33 - .L_32)
.L_32:
        /*006c*/ 	.word	0x00000000
        /*0070*/ 	.short	0x000d
        /*0072*/ 	.short	0x0050
        /*0074*/ 	.byte	0x00, 0xf0, 0x11, 0x00


	//----- nvinfo : EIATTR_KPARAM_INFO
	.align		4
.L_33:
        /*0078*/ 	.byte	0x04, 0x17
        /*007a*/ 	.short	(.L_35 - .L_34)
.L_34:
        /*007c*/ 	.word	0x00000000
        /*0080*/ 	.short	0x000c
        /*0082*/ 	.short	0x004c
        /*0084*/ 	.byte	0x00, 0xf0, 0x11, 0x00


	//----- nvinfo : EIATTR_KPARAM_INFO
	.align		4
.L_35:
        /*0088*/ 	.byte	0x04, 0x17
        /*008a*/ 	.short	(.L_37 - .L_36)
.L_36:
        /*008c*/ 	.word	0x00000000
        /*0090*/ 	.short	0x000b
        /*0092*/ 	.short	0x0048
        /*0094*/ 	.byte	0x00, 0xf0, 0x11, 0x00


	//----- nvinfo : EIATTR_KPARAM_INFO
	.align		4
.L_37:
        /*0098*/ 	.byte	0x04, 0x17
        /*009a*/ 	.short	(.L_39 - .L_38)
.L_38:
        /*009c*/ 	.word	0x00000000
        /*00a0*/ 	.short	0x000a
        /*00a2*/ 	.short	0x0044
        /*00a4*/ 	.byte	0x00, 0xf0, 0x11, 0x00


	//----- nvinfo : EIATTR_KPARAM_INFO
	.align		4
.L_39:
        /*00a8*/ 	.byte	0x04, 0x17
        /*00aa*/ 	.short	(.L_41 - .L_40)
.L_40:
        /*00ac*/ 	.word	0x00000000
        /*00b0*/ 	.short	0x0009
        /*00b2*/ 	.short	0x0040
        /*00b4*/ 	.byte	0x00, 0xf0, 0x11, 0x00


	//----- nvinfo : EIATTR_KPARAM_INFO
	.align		4
.L_41:
        /*00b8*/ 	.byte	0x04, 0x17
        /*00ba*/ 	.short	(.L_43 - .L_42)
.L_42:
        /*00bc*/ 	.word	0x00000000
        /*00c0*/ 	.short	0x0008
        /*00c2*/ 	.short	0x003c
        /*00c4*/ 	.byte	0x00, 0xf0, 0x11, 0x00


	//----- nvinfo : EIATTR_KPARAM_INFO
	.align		4
.L_43:
        /*00c8*/ 	.byte	0x04, 0x17
        /*00ca*/ 	.short	(.L_45 - .L_44)
.L_44:
        /*00cc*/ 	.word	0x00000000
        /*00d0*/ 	.short	0x0007
        /*00d2*/ 	.short	0x0038
        /*00d4*/ 	.byte	0x00, 0xf0, 0x11, 0x00


	//----- nvinfo : EIATTR_KPARAM_INFO
	.align		4
.L_45:
        /*00d8*/ 	.byte	0x04, 0x17
        /*00da*/ 	.short	(.L_47 - .L_46)
.L_46:
        /*00dc*/ 	.word	0x00000000
        /*00e0*/ 	.short	0x0006
        /*00e2*/ 	.short	0x0030
        /*00e4*/ 	.byte	0x00, 0xf5, 0x21, 0x00


	//----- nvinfo : EIATTR_KPARAM_INFO
	.align		4
.L_47:
        /*00e8*/ 	.byte	0x04, 0x17
        /*00ea*/ 	.short	(.L_49 - .L_48)
.L_48:
        /*00ec*/ 	.word	0x00000000
        /*00f0*/ 	.short	0x0005
        /*00f2*/ 	.short	0x0028
        /*00f4*/ 	.byte	0x00, 0xf5, 0x21, 0x00


	//----- nvinfo : EIATTR_KPARAM_INFO
	.align		4
.L_49:
        /*00f8*/ 	.byte	0x04, 0x17
        /*00fa*/ 	.short	(.L_51 - .L_50)
.L_50:
        /*00fc*/ 	.word	0x00000000
        /*0100*/ 	.short	0x0004
        /*0102*/ 	.short	0x0020
        /*0104*/ 	.byte	0x00, 0xf5, 0x21, 0x00


	//----- nvinfo : EIATTR_KPARAM_INFO
	.align		4
.L_51:
        /*0108*/ 	.byte	0x04, 0x17
        /*010a*/ 	.short	(.L_53 - .L_52)
.L_52:
        /*010c*/ 	.word	0x00000000
        /*0110*/ 	.short	0x0003
        /*0112*/ 	.short	0x0018
        /*0114*/ 	.byte	0x00, 0xf5, 0x21, 0x00


	//----- nvinfo : EIATTR_KPARAM_INFO
	.align		4
.L_53:
        /*0118*/ 	.byte	0x04, 0x17
        /*011a*/ 	.short	(.L_55 - .L_54)
.L_54:
        /*011c*/ 	.word	0x00000000
        /*0120*/ 	.short	0x0002
        /*0122*/ 	.short	0x0010
        /*0124*/ 	.byte	0x00, 0xf5, 0x21, 0x00


	//----- nvinfo : EIATTR_KPARAM_INFO
	.align		4
.L_55:
        /*0128*/ 	.byte	0x04, 0x17
        /*012a*/ 	.short	(.L_57 - .L_56)
.L_56:
        /*012c*/ 	.word	0x00000000
        /*0130*/ 	.short	0x0001
        /*0132*/ 	.short	0x0008
        /*0134*/ 	.byte	0x00, 0xf5, 0x21, 0x00


	//----- nvinfo : EIATTR_KPARAM_INFO
	.align		4
.L_57:
        /*0138*/ 	.byte	0x04, 0x17
        /*013a*/ 	.short	(.L_59 - .L_58)
.L_58:
        /*013c*/ 	.word	0x00000000
        /*0140*/ 	.short	0x0000
        /*0142*/ 	.short	0x0000
        /*0144*/ 	.byte	0x00, 0xf5, 0x21, 0x00


	//----- nvinfo : EIATTR_SPARSE_MMA_MASK
	.align		4
.L_59:
        /*0148*/ 	.byte	0x03, 0x50
        /*014a*/ 	.short	0x0000


	//----- nvinfo : EIATTR_MAXREG_COUNT
	.align		4
        /*014c*/ 	.byte	0x03, 0x1b
        /*014e*/ 	.short	0x00ff


	//----- nvinfo : EIATTR_MERCURY_ISA_VERSION
	.align		4
        /*0150*/ 	.byte	0x03, 0x5f
        /*0152*/ 	.short	0x0101


	//----- nvinfo : EIATTR_VRC_CTA_INIT_COUNT
	.align		4
        /*0154*/ 	.byte	0x02, 0x4a
	.zero		1
	.zero		1


	//----- nvinfo : EIATTR_EXIT_INSTR_OFFSETS
	.align		4
        /*0158*/ 	.byte	0x04, 0x1c
        /*015a*/ 	.short	(.L_61 - .L_60)


	//   ....[0]....
.L_60:
        /*015c*/ 	.word	0x00000070


	//   ....[1]....
        /*0160*/ 	.word	0x00000250


	//   ....[2]....
        /*0164*/ 	.word	0x00000430


	//   ....[3]....
        /*0168*/ 	.word	0x000018a0


	//   ....[4]....
        /*016c*/ 	.word	0x000018e0


	//   ....[5]....
        /*0170*/ 	.word	0x000019f0


	//----- nvinfo : EIATTR_CRS_STACK_SIZE
	.align		4
.L_61:
        /*0174*/ 	.byte	0x04, 0x1e
        /*0176*/ 	.short	(.L_63 - .L_62)
.L_62:
        /*0178*/ 	.word	0x00000000


	//----- nvinfo : EIATTR_CBANK_PARAM_SIZE
	.align		4
.L_63:
        /*017c*/ 	.byte	0x03, 0x19
        /*017e*/ 	.short	0x006c


	//----- nvinfo : EIATTR_PARAM_CBANK
	.align		4
        /*0180*/ 	.byte	0x04, 0x0a
        /*0182*/ 	.short	(.L_65 - .L_64)
	.align		4
.L_64:
        /*0184*/ 	.word	index@(.nv.constant0._Z31lora_shrink_kernel_triton_styleI13__nv_bfloat16fEvPKT_S3_PT0_PKiS7_S7_S7_iiiifiiiiiiii)
        /*0188*/ 	.short	0x0380
        /*018a*/ 	.short	0x006c


	//----- nvinfo : EIATTR_SW_WAR
	.align		4
.L_65:
        /*018c*/ 	.byte	0x04, 0x36
        /*018e*/ 	.short	(.L_67 - .L_66)
.L_66:
        /*0190*/ 	.word	0x00000008
.L_67:


//--------------------- .nv.info._Z31lora_shrink_kernel_triton_styleI6__halfS0_EvPKT_S3_PT0_PKiS7_S7_S7_iiiifiiiiiiii --------------------------
	.section	.nv.info._Z31lora_shrink_kernel_triton_styleI6__halfS0_EvPKT_S3_PT0_PKiS7_S7_S7_iiiifiiiiiiii,"",@"SHT_CUDA_INFO"
	.sectionflags	@""
	.align	4


	//----- nvinfo : EIATTR_CUDA_API_VERSION
	.align		4
        /*0000*/ 	.byte	0x04, 0x37
        /*0002*/ 	.short	(.L_69 - .L_68)
.L_68:
        /*0004*/ 	.word	0x00000082


	//----- nvinfo : EIATTR_KPARAM_INFO
	.align		4
.L_69:
        /*0008*/ 	.byte	0x04, 0x17
        /*000a*/ 	.short	(.L_71 - .L_70)
.L_70:
        /*000c*/ 	.word	0x00000000
        /*0010*/ 	.short	0x0013
        /*0012*/ 	.short	0x0068
        /*0014*/ 	.byte	0x00, 0xf0, 0x11, 0x00


	//----- nvinfo : EIATTR_KPARAM_INFO
	.align		4
.L_71:
        /*0018*/ 	.byte	0x04, 0x17
        /*001a*/ 	.short	(.L_73 - .L_72)
.L_72:
        /*001c*/ 	.word	0x00000000
        /*0020*/ 	.short	0x0012
        /*0022*/ 	.short	0x0064
        /*0024*/ 	.byte	0x00, 0xf0, 0x11, 0x00


	//----- nvinfo : EIATTR_KPARAM_INFO
	.align		4
.L_73:
        /*0028*/ 	.byte	0x04, 0x17
        /*002a*/ 	.short	(.L_75 - .L_74)
.L_74:
        /*002c*/ 	.word	0x00000000
        /*0030*/ 	.short	0x0011
        /*0032*/ 	.short	0x0060
        /*0034*/ 	.byte	0x00, 0xf0, 0x11, 0x00


	//----- nvinfo : EIATTR_KPARAM_INFO
	.align		4
.L_75:
        /*0038*/ 	.byte	0x04, 0x17
        /*003a*/ 	.short	(.L_77 - .L_76)
.L_76:
        /*003c*/ 	.word	0x00000000
        /*0040*/ 	.short	0x0010
        /*0042*/ 	.short	0x005c
        /*0044*/ 	.byte	0x00, 0xf0, 0x11, 0x00


	//----- nvinfo : EIATTR_KPARAM_INFO
	.align		4
.L_77:
        /*0048*/ 	.byte	0x04, 0x17
        /*004a*/ 	.short	(.L_79 - .L_78)
.L_78:
        /*004c*/ 	.word	0x00000000
        /*0050*/ 	.short	0x000f
        /*0052*/ 	.short	0x0058
        /*0054*/ 	.byte	0x00, 0xf0, 0x11, 0x00


	//----- nvinfo : EIATTR_KPARAM_INFO
	.align		4
.L_79:
        /*0058*/ 	.byte	0x04, 0x17
        /*005a*/ 	.short	(.L_81 - .L_80)
.L_80:
        /*005c*/ 	.word	0x00000000
        /*0060*/ 	.short	0x000e
        /*0062*/ 	.short	0x0054
        /*0064*/ 	.byte	0x00, 0xf0, 0x11, 0x00


	//----- nvinfo : EIATTR_KPARAM_INFO
	.align		4
.L_81:
        /*0068*/ 	.byte	0x04, 0x17
        /*006a*/ 	.short	(.L_83 - .L_82)
.L_82:
        /*006c*/ 	.word	0x00000000
        /*0070*/ 	.short	0x000d
        /*0072*/ 	.short	0x0050
        /*0074*/ 	.byte	0x00, 0xf0, 0x11, 0x00


	//----- nvinfo : EIATTR_KPARAM_INFO
	.align		4
.L_83:
        /*0078*/ 	.byte	0x04, 0x17
        /*007a*/ 	.short	(.L_85 - .L_84)
.L_84:
        /*007c*/ 	.word	0x00000000
        /*0080*/ 	.short	0x000c
        /*0082*/ 	.short	0x004c
        /*0084*/ 	.byte	0x00, 0xf0, 0x11, 0x00


	//----- nvinfo : EIATTR_KPARAM_INFO
	.align		4
.L_85:
        /*0088*/ 	.byte	0x04, 0x17
        /*008a*/ 	.short	(.L_87 - .L_86)
.L_86:
        /*008c*/ 	.word	0x00000000
        /*0090*/ 	.short	0x000b
        /*0092*/ 	.short	0x0048
        /*0094*/ 	.byte	0x00, 0xf0, 0x11, 0x00


	//----- nvinfo : EIATTR_KPARAM_INFO
	.align		4
.L_87:
        /*0098*/ 	.byte	0x04, 0x17
        /*009a*/ 	.short	(.L_89 - .L_88)
.L_88:
        /*009c*/ 	.word	0x00000000
        /*00a0*/ 	.short	0x000a
        /*00a2*/ 	.short	0x0044
        /*00a4*/ 	.byte	0x00, 0xf0, 0x11, 0x00


	//----- nvinfo : EIATTR_KPARAM_INFO
	.align		4
.L_89:
        /*00a8*/ 	.byte	0x04, 0x17
        /*00aa*/ 	.short	(.L_91 - .L_90)
.L_90:
        /*00ac*/ 	.word	0x00000000
        /*00b0*/ 	.short	0x0009
        /*00b2*/ 	.short	0x0040
        /*00b4*/ 	.byte	0x00, 0xf0, 0x11, 0x00


	//----- nvinfo : EIATTR_KPARAM_INFO
	.align		4
.L_91:
        /*00b8*/ 	.byte	0x04, 0x17
        /*00ba*/ 	.short	(.L_93 - .L_92)
.L_92:
        /*00bc*/ 	.word	0x00000000
        /*00c0*/ 	.short	0x0008
        /*00c2*/ 	.short	0x003c
        /*00c4*/ 	.byte	0x00, 0xf0, 0x11, 0x00


	//----- nvinfo : EIATTR_KPARAM_INFO
	.align		4
.L_93:
        /*00c8*/ 	.byte	0x04, 0x17
        /*00ca*/ 	.short	(.L_95 - .L_94)
.L_94:
        /*00cc*/ 	.word	0x00000000
        /*00d0*/ 	.short	0x0007
        /*00d2*/ 	.short	0x0038
        /*00d4*/ 	.byte	0x00, 0xf0, 0x11, 0x00


	//----- nvinfo : EIATTR_KPARAM_INFO
	.align		4
.L_95:
        /*00d8*/ 	.byte	0x04, 0x17
        /*00da*/ 	.short	(.L_97 - .L_96)
.L_96:
        /*00dc*/ 	.word	0x00000000
        /*00e0*/ 	.short	0x0006
        /*00e2*/ 	.short	0x0030
        /*00e4*/ 	.byte	0x00, 0xf5, 0x21, 0x00


	//----- nvinfo : EIATTR_KPARAM_INFO
	.align		4
.L_97:
        /*00e8*/ 	.byte	0x04, 0x17
        /*00ea*/ 	.short	(.L_99 - .L_98)
.L_98:
        /*00ec*/ 	.word	0x00000000
        /*00f0*/ 	.short	0x0005
        /*00f2*/ 	.short	0x0028
        /*00f4*/ 	.byte	0x00, 0xf5, 0x21, 0x00


	//----- nvinfo : EIATTR_KPARAM_INFO
	.align		4
.L_99:
        /*00f8*/ 	.byte	0x04, 0x17
        /*00fa*/ 	.short	(.L_101 - .L_100)
.L_100:
        /*00fc*/ 	.word	0x00000000
        /*0100*/ 	.short	0x0004
        /*0102*/ 	.short	0x0020
        /*0104*/ 	.byte	0x00, 0xf5, 0x21, 0x00


	//----- nvinfo : EIATTR_KPARAM_INFO
	.align		4
.L_101:
        /*0108*/ 	.byte	0x04, 0x17
        /*010a*/ 	.short	(.L_103 - .L_102)
.L_102:
        /*010c*/ 	.word	0x00000000
        /*0110*/ 	.short	0x0003
        /*0112*/ 	.short	0x0018
        /*0114*/ 	.byte	0x00, 0xf5, 0x21, 0x00


	//----- nvinfo : EIATTR_KPARAM_INFO
	.align		4
.L_103:
        /*0118*/ 	.byte	0x04, 0x17
        /*011a*/ 	.short	(.L_105 - .L_104)
.L_104:
        /*011c*/ 	.word	0x00000000
        /*0120*/ 	.short	0x0002
        /*0122*/ 	.short	0x0010
        /*0124*/ 	.byte	0x00, 0xf5, 0x21, 0x00


	//----- nvinfo : EIATTR_KPARAM_INFO
	.align		4
.L_105:
        /*0128*/ 	.byte	0x04, 0x17
        /*012a*/ 	.short	(.L_107 - .L_106)
.L_106:
        /*012c*/ 	.word	0x00000000
        /*0130*/ 	.short	0x0001
        /*0132*/ 	.short	0x0008
        /*0134*/ 	.byte	0x00, 0xf5, 0x21, 0x00


	//----- nvinfo : EIATTR_KPARAM_INFO
	.align		4
.L_107:
        /*0138*/ 	.byte	0x04, 0x17
        /*013a*/ 	.short	(.L_109 - .L_108)
.L_108:
        /*013c*/ 	.word	0x00000000
        /*0140*/ 	.short	0x0000
        /*0142*/ 	.short	0x0000
        /*0144*/ 	.byte	0x00, 0xf5, 0x21, 0x00


	//----- nvinfo : EIATTR_SPARSE_MMA_MASK
	.align		4
.L_109:
        /*0148*/ 	.byte	0x03, 0x50
        /*014a*/ 	.short	0x0000


	//----- nvinfo : EIATTR_MAXREG_COUNT
	.align		4
        /*014c*/ 	.byte	0x03, 0x1b
        /*014e*/ 	.short	0x00ff


	//----- nvinfo : EIATTR_MERCURY_ISA_VERSION
	.align		4
        /*0150*/ 	.byte	0x03, 0x5f
        /*0152*/ 	.short	0x0101


	//----- nvinfo : EIATTR_VRC_CTA_INIT_COUNT
	.align		4
        /*0154*/ 	.byte	0x02, 0x4a
	.zero		1
	.zero		1


	//----- nvinfo : EIATTR_EXIT_INSTR_OFFSETS
	.align		4
        /*0158*/ 	.byte	0x04, 0x1c
        /*015a*/ 	.short	(.L_111 - .L_110)


	//   ....[0]....
.L_110:
        /*015c*/ 	.word	0x00000070


	//   ....[1]....
        /*0160*/ 	.word	0x00000250


	//   ....[2]....
        /*0164*/ 	.word	0x00000430


	//   ....[3]....
        /*0168*/ 	.word	0x000018a0


	//   ....[4]....
        /*016c*/ 	.word	0x000018e0


	//   ....[5]....
        /*0170*/ 	.word	0x00001a00


	//----- nvinfo : EIATTR_CRS_STACK_SIZE
	.align		4
.L_111:
        /*0174*/ 	.byte	0x04, 0x1e
        /*0176*/ 	.short	(.L_113 - .L_112)
.L_112:
        /*0178*/ 	.word	0x00000000


	//----- nvinfo : EIATTR_CBANK_PARAM_SIZE
	.align		4
.L_113:
        /*017c*/ 	.byte	0x03, 0x19
        /*017e*/ 	.short	0x006c


	//----- nvinfo : EIATTR_PARAM_CBANK
	.align		4
        /*0180*/ 	.byte	0x04, 0x0a
        /*0182*/ 	.short	(.L_115 - .L_114)
	.align		4
.L_114:
        /*0184*/ 	.word	index@(.nv.constant0._Z31lora_shrink_kernel_triton_styleI6__halfS0_EvPKT_S3_PT0_PKiS7_S7_S7_iiiifiiiiiiii)
        /*0188*/ 	.short	0x0380
        /*018a*/ 	.short	0x006c


	//----- nvinfo : EIATTR_SW_WAR
	.align		4
.L_115:
        /*018c*/ 	.byte	0x04, 0x36
        /*018e*/ 	.short	(.L_117 - .L_116)
.L_116:
        /*0190*/ 	.word	0x00000008
.L_117:


//--------------------- .nv.info._Z31lora_shrink_kernel_triton_styleI6__halffEvPKT_S3_PT0_PKiS7_S7_S7_iiiifiiiiiiii --------------------------
	.section	.nv.info._Z31lora_shrink_kernel_triton_styleI6__halffEvPKT_S3_PT0_PKiS7_S7_S7_iiiifiiiiiiii,"",@"SHT_CUDA_INFO"
	.sectionflags	@""
	.align	4


	//----- nvinfo : EIATTR_CUDA_API_VERSION
	.align		4
        /*0000*/ 	.byte	0x04, 0x37
        /*0002*/ 	.short	(.L_119 - .L_118)
.L_118:
        /*0004*/ 	.word	0x00000082


	//----- nvinfo : EIATTR_KPARAM_INFO
	.align		4
.L_119:
        /*0008*/ 	.byte	0x04, 0x17
        /*000a*/ 	.short	(.L_121 - .L_120)
.L_120:
        /*000c*/ 	.word	0x00000000
        /*0010*/ 	.short	0x0013
        /*0012*/ 	.short	0x0068
        /*0014*/ 	.byte	0x00, 0xf0, 0x11, 0x00


	//----- nvinfo : EIATTR_KPARAM_INFO
	.align		4
.L_121:
        /*0018*/ 	.byte	0x04, 0x17
        /*001a*/ 	.short	(.L_123 - .L_122)
.L_122:
        /*001c*/ 	.word	0x00000000
        /*0020*/ 	.short	0x0012
        /*0022*/ 	.short	0x0064
        /*0024*/ 	.byte	0x00, 0xf0, 0x11, 0x00


	//----- nvinfo : EIATTR_KPARAM_INFO
	.align		4
.L_123:
        /*0028*/ 	.byte	0x04, 0x17
        /*002a*/ 	.short	(.L_125 - .L_124)
.L_124:
        /*002c*/ 	.word	0x00000000
        /*0030*/ 	.short	0x0011
        /*0032*/ 	.short	0x0060
        /*0034*/ 	.byte	0x00, 0xf0, 0x11, 0x00


	//----- nvinfo : EIATTR_KPARAM_INFO
	.align		4
.L_125:
        /*0038*/ 	.byte	0x04, 0x17
        /*003a*/ 	.short	(.L_127 - .L_126)
.L_126:
        /*003c*/ 	.word	0x00000000
        /*0040*/ 	.short	0x0010
        /*0042*/ 	.short	0x005c
        /*0044*/ 	.byte	0x00, 0xf0, 0x11, 0x00


	//----- nvinfo : EIATTR_KPARAM_INFO
	.align		4
.L_127:
        /*0048*/ 	.byte	0x04, 0x17
        /*004a*/ 	.short	(.L_129 - .L_128)
.L_128:
        /*004c*/ 	.word	0x00000000
        /*0050*/ 	.short	0x000f
        /*0052*/ 	.short	0x0058
        /*0054*/ 	.byte	0x00, 0xf0, 0x11, 0x00


	//----- nvinfo : EIATTR_KPARAM_INFO
	.align		4
.L_129:
        /*0058*/ 	.byte	0x04, 0x17
        /*005a*/ 	.short	(.L_131 - .L_130)
.L_130:
        /*005c*/ 	.word	0x00000000
        /*0060*/ 	.short	0x000e
        /*0062*/ 	.short	0x0054
        /*0064*/ 	.byte	0x00, 0xf0, 0x11, 0x00


	//----- nvinfo : EIATTR_KPARAM_INFO
	.align		4
.L_131:
        /*0068*/ 	.byte	0x04, 0x17
        /*006a*/ 	.short	(.L_133 - .L_132)
.L_132:
        /*006c*/ 	.word	0x00000000
        /*0070*/ 	.short	0x000d
        /*0072*/ 	.short	0x0050
        /*0074*/ 	.byte	0x00, 0xf0, 0x11, 0x00


	//----- nvinfo : EIATTR_KPARAM_INFO
	.align		4
.L_133:
        /*0078*/ 	.byte	0x04, 0x17
        /*007a*/ 	.short	(.L_135 - .L_134)
.L_134:
        /*007c*/ 	.word	0x00000000
        /*0080*/ 	.short	0x000c
        /*0082*/ 	.short	0x004c
        /*0084*/ 	.byte	0x00, 0xf0, 0x11, 0x00


	//----- nvinfo : EIATTR_KPARAM_INFO
	.align		4
.L_135:
        /*0088*/ 	.byte	0x04, 0x17
        /*008a*/ 	.short	(.L_137 - .L_136)
.L_136:
        /*008c*/ 	.word	0x00000000
        /*0090*/ 	.short	0x000b
        /*0092*/ 	.short	0x0048
        /*0094*/ 	.byte	0x00, 0xf0, 0x11, 0x00


	//----- nvinfo : EIATTR_KPARAM_INFO
	.align		4
.L_137:
        /*0098*/ 	.byte	0x04, 0x17
        /*009a*/ 	.short	(.L_139 - .L_138)
.L_138:
        /*009c*/ 	.word	0x00000000
        /*00a0*/ 	.short	0x000a
        /*00a2*/ 	.short	0x0044
        /*00a4*/ 	.byte	0x00, 0xf0, 0x11, 0x00


	//----- nvinfo : EIATTR_KPARAM_INFO
	.align		4
.L_139:
        /*00a8*/ 	.byte	0x04, 0x17
        /*00aa*/ 	.short	(.L_141 - .L_140)
.L_140:
        /*00ac*/ 	.word	0x00000000
        /*00b0*/ 	.short	0x0009
        /*00b2*/ 	.short	0x0040
        /*00b4*/ 	.byte	0x00, 0xf0, 0x11, 0x00


	//----- nvinfo : EIATTR_KPARAM_INFO
	.align		4
.L_141:
        /*00b8*/ 	.byte	0x04, 0x17
        /*00ba*/ 	.short	(.L_143 - .L_142)
.L_142:
        /*00bc*/ 	.word	0x00000000
        /*00c0*/ 	.short	0x0008
        /*00c2*/ 	.short	0x003c
        /*00c4*/ 	.byte	0x00, 0xf0, 0x11, 0x00


	//----- nvinfo : EIATTR_KPARAM_INFO
	.align		4
.L_143:
        /*00c8*/ 	.byte	0x04, 0x17
        /*00ca*/ 	.short	(.L_145 - .L_144)
.L_144:
        /*00cc*/ 	.word	0x00000000
        /*00d0*/ 	.short	0x0007
        /*00d2*/ 	.short	0x0038
        /*00d4*/ 	.byte	0x00, 0xf0, 0x11, 0x00


	//----- nvinfo : EIATTR_KPARAM_INFO
	.align		4
.L_145:
        /*00d8*/ 	.byte	0x04, 0x17
        /*00da*/ 	.short	(.L_147 - .L_146)
.L_146:
        /*00dc*/ 	.word	0x00000000
        /*00e0*/ 	.short	0x0006
        /*00e2*/ 	.short	0x0030
        /*00e4*/ 	.byte	0x00, 0xf5, 0x21, 0x00


	//----- nvinfo : EIATTR_KPARAM_INFO
	.align		4
.L_147:
        /*00e8*/ 	.byte	0x04, 0x17
        /*00ea*/ 	.short	(.L_149 - .L_148)
.L_148:
        /*00ec*/ 	.word	0x00000000
        /*00f0*/ 	.short	0x0005
        /*00f2*/ 	.short	0x0028
        /*00f4*/ 	.byte	0x00, 0xf5, 0x21, 0x00


	//----- nvinfo : EIATTR_KPARAM_INFO
	.align		4
.L_149:
        /*00f8*/ 	.byte	0x04, 0x17
        /*00fa*/ 	.short	(.L_151 - .L_150)
.L_150:
        /*00fc*/ 	.word	0x00000000
        /*0100*/ 	.short	0x0004
        /*0102*/ 	.short	0x0020
        /*0104*/ 	.byte	0x00, 0xf5, 0x21, 0x00


	//----- nvinfo : EIATTR_KPARAM_INFO
	.align		4
.L_151:
        /*0108*/ 	.byte	0x04, 0x17
        /*010a*/ 	.short	(.L_153 - .L_152)
.L_152:
        /*010c*/ 	.word	0x00000000
        /*0110*/ 	.short	0x0003
        /*0112*/ 	.short	0x0018
        /*0114*/ 	.byte	0x00, 0xf5, 0x21, 0x00


	//----- nvinfo : EIATTR_KPARAM_INFO
	.align		4
.L_153:
        /*0118*/ 	.byte	0x04, 0x17
        /*011a*/ 	.short	(.L_155 - .L_154)
.L_154:
        /*011c*/ 	.word	0x00000000
        /*0120*/ 	.short	0x0002
        /*0122*/ 	.short	0x0010
        /*0124*/ 	.byte	0x00, 0xf5, 0x21, 0x00


	//----- nvinfo : EIATTR_KPARAM_INFO
	.align		4
.L_155:
        /*0128*/ 	.byte	0x04, 0x17
        /*012a*/ 	.short	(.L_157 - .L_156)
.L_156:
        /*012c*/ 	.word	0x00000000
        /*0130*/ 	.short	0x0001
        /*0132*/ 	.short	0x0008
        /*0134*/ 	.byte	0x00, 0xf5, 0x21, 0x00


	//----- nvinfo : EIATTR_KPARAM_INFO
	.align		4
.L_157:
        /*0138*/ 	.byte	0x04, 0x17
        /*013a*/ 	.short	(.L_159 - .L_158)
.L_158:
        /*013c*/ 	.word	0x00000000
        /*0140*/ 	.short	0x0000
        /*0142*/ 	.short	0x0000
        /*0144*/ 	.byte	0x00, 0xf5, 0x21, 0x00


	//----- nvinfo : EIATTR_SPARSE_MMA_MASK
	.align		4
.L_159:
        /*0148*/ 	.byte	0x03, 0x50
        /*014a*/ 	.short	0x0000


	//----- nvinfo : EIATTR_MAXREG_COUNT
	.align		4
        /*014c*/ 	.byte	0x03, 0x1b
        /*014e*/ 	.short	0x00ff


	//----- nvinfo : EIATTR_MERCURY_ISA_VERSION
	.align		4
        /*0150*/ 	.byte	0x03, 0x5f
        /*0152*/ 	.short	0x0101


	//----- nvinfo : EIATTR_VRC_CTA_INIT_COUNT
	.align		4
        /*0154*/ 	.byte	0x02, 0x4a
	.zero		1
	.zero		1


	//----- nvinfo : EIATTR_EXIT_INSTR_OFFSETS
	.align		4
        /*0158*/ 	.byte	0x04, 0x1c
        /*015a*/ 	.short	(.L_161 - .L_160)


	//   ....[0]....
.L_160:
        /*015c*/ 	.word	0x00000070


	//   ....[1]....
        /*0160*/ 	.word	0x00000250


	//   ....[2]....
        /*0164*/ 	.word	0x00000430


	//   ....[3]....
        /*0168*/ 	.word	0x000018a0


	//   ....[4]....
        /*016c*/ 	.word	0x000018e0


	//   ....[5]....
        /*0170*/ 	.word	0x000019f0


	//----- nvinfo : EIATTR_CRS_STACK_SIZE
	.align		4
.L_161:
        /*0174*/ 	.byte	0x04, 0x1e
        /*0176*/ 	.short	(.L_163 - .L_162)
.L_162:
        /*0178*/ 	.word	0x00000000


	//----- nvinfo : EIATTR_CBANK_PARAM_SIZE
	.align		4
.L_163:
        /*017c*/ 	.byte	0x03, 0x19
        /*017e*/ 	.short	0x006c


	//----- nvinfo : EIATTR_PARAM_CBANK
	.align		4
        /*0180*/ 	.byte	0x04, 0x0a
        /*0182*/ 	.short	(.L_165 - .L_164)
	.align		4
.L_164:
        /*0184*/ 	.word	index@(.nv.constant0._Z31lora_shrink_kernel_triton_styleI6__halffEvPKT_S3_PT0_PKiS7_S7_S7_iiiifiiiiiiii)
        /*0188*/ 	.short	0x0380
        /*018a*/ 	.short	0x006c


	//----- nvinfo : EIATTR_SW_WAR
	.align		4
.L_165:
        /*018c*/ 	.byte	0x04, 0x36
        /*018e*/ 	.short	(.L_167 - .L_166)
.L_166:
        /*0190*/ 	.word	0x00000008
.L_167:


//--------------------- .nv.callgraph             --------------------------
	.section	.nv.callgraph,"",@"SHT_CUDA_CALLGRAPH"
	.align	4
	.sectionentsize	8
	.align		4
        /*0000*/ 	.word	0x00000000
	.align		4
        /*0004*/ 	.word	0xffffffff
	.align		4
        /*0008*/ 	.word	0x00000000
	.align		4
        /*000c*/ 	.word	0xfffffffe
	.align		4
        /*0010*/ 	.word	0x00000000
	.align		4
        /*0014*/ 	.word	0xfffffffd
	.align		4
        /*0018*/ 	.word	0x00000000
	.align		4
        /*001c*/ 	.word	0xfffffffc


//--------------------- .text._Z31lora_shrink_kernel_triton_styleI13__nv_bfloat16fEvPKT_S3_PT0_PKiS7_S7_S7_iiiifiiiiiiii --------------------------
	.section	.text._Z31lora_shrink_kernel_triton_styleI13__nv_bfloat16fEvPKT_S3_PT0_PKiS7_S7_S7_iiiifiiiiiiii,"ax",@progbits
	.align	128
        .global         _Z31lora_shrink_kernel_triton_styleI13__nv_bfloat16fEvPKT_S3_PT0_PKiS7_S7_S7_iiiifiiiiiiii
        .type           _Z31lora_shrink_kernel_triton_styleI13__nv_bfloat16fEvPKT_S3_PT0_PKiS7_S7_S7_iiiifiiiiiiii,@function
        .size           _Z31lora_shrink_kernel_triton_styleI13__nv_bfloat16fEvPKT_S3_PT0_PKiS7_S7_S7_iiiifiiiiiiii,(.L_x_39 - _Z31lora_shrink_kernel_triton_styleI13__nv_bfloat16fEvPKT_S3_PT0_PKiS7_S7_S7_iiiifiiiiiiii)
        .other          _Z31lora_shrink_kernel_triton_styleI13__nv_bfloat16fEvPKT_S3_PT0_PKiS7_S7_S7_iiiifiiiiiiii,@"STO_CUDA_ENTRY STV_DEFAULT"
_Z31lora_shrink_kernel_triton_styleI13__nv_bfloat16fEvPKT_S3_PT0_PKiS7_S7_S7_iiiifiiiiiiii:
.text._Z31lora_shrink_kernel_triton_styleI13__nv_bfloat16fEvPKT_S3_PT0_PKiS7_S7_S7_iiiifiiiiiiii:
[----:B------:R-:W-:Y:S01]  /*0000*/  LDC R1, c[0x0][0x37c] ;  /* 0x0000df00ff017b82 */ /* 0x000fe20000000800 */
[----:B------:R-:W0:Y:S07]  /*0010*/  S2R R4, SR_CTAID.Z ;  /* 0x0000000000047919 */ /* 0x000e2e0000002700 */
[----:B------:R-:W0:Y:S01]  /*0020*/  LDC.64 R2, c[0x0][0x3a0] ;  /* 0x0000e800ff027b82 */ /* 0x000e220000000a00 */
[----:B------:R-:W1:Y:S01]  /*0030*/  LDCU.64 UR6, c[0x0][0x358] ;  /* 0x00006b00ff0677ac */ /* 0x000e620008000a00 */
[----:B0-----:R-:W-:-:S06]  /*0040*/  IMAD.WIDE.U32 R2, R4, 0x4, R2 ;  /* 0x0000000404027825 */ /* 0x001fcc00078e0002 */
[----:B-1----:R-:W2:Y:S02]  /*0050*/  LDG.E.CONSTANT R2, desc[UR6][R2.64] ;  /* 0x0000000602027981 */ /* 0x002ea4000c1e9900 */
[----:B--2---:R-:W-:-:S13]  /*0060*/  ISETP.NE.AND P0, PT, R2, -0x1, PT ;  /* 0xffffffff0200780c */ /* 0x004fda0003f05270 */
[----:B------:R-:W-:Y:S05]  /*0070*/  @!P0 EXIT ;  /* 0x000000000000894d */ /* 0x000fea0003800000 */
[----:B------:R-:W0:Y:S01]  /*0080*/  LDC.64 R2, c[0x0][0x3a8] ;  /* 0x0000ea00ff027b82 */ /* 0x000e220000000a00 */
[----:B------:R-:W1:Y:S01]  /*0090*/  LDCU UR4, c[0x0][0x3b8] ;  /* 0x00007700ff0477ac */ /* 0x000e620008000800 */
[----:B0-----:R-:W-:-:S05]  /*00a0*/  IMAD.WIDE.U32 R2, R4, 0x4, R2 ;  /* 0x0000000404027825 */ /* 0x001fca00078e0002 */
[----:B------:R0:W2:Y:S01]  /*00b0*/  LDG.E.CONSTANT R0, desc[UR6][R2.64] ;  /* 0x0000000602007981 */ /* 0x0000a2000c1e9900 */
[----:B-1----:R-:W-:Y:S01]  /*00c0*/  UIADD3 UR4, UPT, UPT, UR4, 0x1f, URZ ;  /* 0x0000001f04047890 */ /* 0x002fe2000fffe0ff */
[----:B------:R-:W1:Y:S03]  /*00d0*/  S2R R8, SR_CTAID.X ;  /* 0x0000000000087919 */ /* 0x000e660000002500 */
[----:B------:R-:W-:-:S04]  /*00e0*/  USHF.R.S32.HI UR5, URZ, 0x1f, UR4 ;  /* 0x0000001fff057899 */ /* 0x000fc80008011404 */
[----:B------:R-:W-:-:S04]  /*00f0*/  ULEA.HI UR5, UR5, UR4, URZ, 0x5 ;  /* 0x0000000405057291 */ /* 0x000fc8000f8f28ff */
[----:B------:R-:W-:-:S06]  /*0100*/  USHF.R.S32.HI UR5, URZ, 0x5, UR5 ;  /* 0x00000005ff057899 */ /* 0x000fcc0008011405 */
[----:B0-----:R-:W-:Y:S02]  /*0110*/  IADD3 R3, PT, PT, RZ, -UR5, RZ ;  /* 0x80000005ff037c10 */ /* 0x001fe4000fffe0ff */
[----:B------:R-:W-:Y:S01]  /*0120*/  ISETP.NE.U32.AND P2, PT, RZ, UR5, PT ;  /* 0x00000005ff007c0c */ /* 0x000fe2000bf45070 */
[----:B------:R-:W0:Y:S08]  /*0130*/  I2F.U32.RP R5, UR5 ;  /* 0x0000000500057d06 */ /* 0x000e300008209000 */
[----:B0-----:R-:W0:Y:S02]  /*0140*/  MUFU.RCP R5, R5 ;  /* 0x0000000500057308 */ /* 0x001e240000001000 */
[----:B0-----:R-:W-:-:S06]  /*0150*/  IADD3 R6, PT, PT, R5, 0xffffffe, RZ ;  /* 0x0ffffffe05067810 */ /* 0x001fcc0007ffe0ff */
[----:B------:R0:W3:Y:S02]  /*0160*/  F2I.FTZ.U32.TRUNC.NTZ R7, R6 ;  /* 0x0000000600077305 */ /* 0x0000e4000021f000 */
[----:B0-----:R-:W-:Y:S02]  /*0170*/  IMAD.MOV.U32 R6, RZ, RZ, RZ ;  /* 0x000000ffff067224 */ /* 0x001fe400078e00ff */
[----:B---3--:R-:W-:-:S04]  /*0180*/  IMAD R3, R3, R7, RZ ;  /* 0x0000000703037224 */ /* 0x008fc800078e02ff */
[----:B------:R-:W-:-:S06]  /*0190*/  IMAD.HI.U32 R7, R7, R3, R6 ;  /* 0x0000000307077227 */ /* 0x000fcc00078e0006 */
[----:B-1----:R-:W-:-:S05]  /*01a0*/  IMAD.HI.U32 R2, R7, R8, RZ ;  /* 0x0000000807027227 */ /* 0x002fca00078e00ff */
[----:B------:R-:W-:-:S05]  /*01b0*/  IADD3 R3, PT, PT, -R2, RZ, RZ ;  /* 0x000000ff02037210 */ /* 0x000fca0007ffe1ff */
[----:B------:R-:W-:Y:S01]  /*01c0*/  IMAD R3, R3, UR5, R8 ;  /* 0x0000000503037c24 */ /* 0x000fe2000f8e0208 */
[----:B------:R-:W-:-:S04]  /*01d0*/  LOP3.LUT R8, RZ, UR5, RZ, 0x33, !PT ;  /* 0x00000005ff087c12 */ /* 0x000fc8000f8e33ff */
[----:B------:R-:W-:-:S13]  /*01e0*/  ISETP.GE.U32.AND P0, PT, R3, UR5, PT ;  /* 0x0000000503007c0c */ /* 0x000fda000bf06070 */
[----:B------:R-:W-:-:S04]  /*01f0*/  @P0 IADD3 R3, PT, PT, R3, -UR5, RZ ;  /* 0x8000000503030c10 */ /* 0x000fc8000fffe0ff */
[----:B------:R-:W-:-:S13]  /*0200*/  ISETP.GE.U32.AND P1, PT, R3, UR5, PT ;  /* 0x0000000503007c0c */ /* 0x000fda000bf26070 */
[----:B------:R-:W-:-:S05]  /*0210*/  @P1 VIADD R3, R3, -UR5 ;  /* 0x8000000503031c36 */ /* 0x000fca0008000000 */
[----:B------:R-:W-:-:S04]  /*0220*/  SEL R3, R8, R3, !P2 ;  /* 0x0000000308037207 */ /* 0x000fc80005000000 */
[----:B------:R-:W-:-:S04]  /*0230*/  SHF.L.U32 R3, R3, 0x5, RZ ;  /* 0x0000000503037819 */ /* 0x000fc800000006ff */
[----:B--2---:R-:W-:-:S13]  /*0240*/  ISETP.GT.AND P3, PT, R0, R3, PT ;  /* 0x000000030000720c */ /* 0x004fda0003f64270 */
[----:B------:R-:W-:Y:S05]  /*0250*/  @!P3 EXIT ;  /* 0x000000000000b94d */ /* 0x000fea0003800000 */
[----:B------:R-:W0:Y:S01]  /*0260*/  LDC R5, c[0x0][0x3bc] ;  /* 0x0000ef00ff057b82 */ /* 0x000e220000000800 */
[----:B------:R-:W-:-:S05]  /*0270*/  @P0 IADD3 R2, PT, PT, R2, 0x1, RZ ;  /* 0x0000000102020810 */ /* 0x000fca0007ffe0ff */
[----:B------:R-:W-:-:S05]  /*0280*/  @P1 VIADD R2, R2, 0x1 ;  /* 0x0000000102021836 */ /* 0x000fca0000000000 */
[----:B------:R-:W-:Y:S02]  /*0290*/  SEL R2, R8, R2, !P2 ;  /* 0x0000000208027207 */ /* 0x000fe40005000000 */
[----:B0-----:R-:W-:-:S04]  /*02a0*/  IADD3 R6, PT, PT, R5, 0xf, RZ ;  /* 0x0000000f05067810 */ /* 0x001fc80007ffe0ff */
[----:B------:R-:W-:-:S04]  /*02b0*/  SHF.R.S32.HI R7, RZ, 0x1f, R6 ;  /* 0x0000001fff077819 */ /* 0x000fc80000011406 */
[----:B------:R-:W-:-:S04]  /*02c0*/  LEA.HI R7, R7, R6, RZ, 0x4 ;  /* 0x0000000607077211 */ /* 0x000fc800078f20ff */
[----:B------:R-:W-:-:S04]  /*02d0*/  SHF.R.S32.HI R9, RZ, 0x4, R7 ;  /* 0x00000004ff097819 */ /* 0x000fc80000011407 */
[----:B------:R-:W0:Y:S01]  /*02e0*/  I2F.U32.RP R10, R9 ;  /* 0x00000009000a7306 */ /* 0x000e220000209000 */
[----:B------:R-:W-:Y:S02]  /*02f0*/  IADD3 R11, PT, PT, RZ, -R9, RZ ;  /* 0x80000009ff0b7210 */ /* 0x000fe40007ffe0ff */
[----:B------:R-:W-:-:S05]  /*0300*/  ISETP.NE.U32.AND P1, PT, R9, RZ, PT ;  /* 0x000000ff0900720c */ /* 0x000fca0003f25070 */
[----:B0-----:R-:W0:Y:S02]  /*0310*/  MUFU.RCP R10, R10 ;  /* 0x0000000a000a7308 */ /* 0x001e240000001000 */
[----:B0-----:R-:W-:-:S06]  /*0320*/  VIADD R6, R10, 0xffffffe ;  /* 0x0ffffffe0a067836 */ /* 0x001fcc0000000000 */
[----:B------:R0:W1:Y:S02]  /*0330*/  F2I.FTZ.U32.TRUNC.NTZ R7, R6 ;  /* 0x0000000600077305 */ /* 0x000064000021f000 */
[----:B0-----:R-:W-:Y:S02]  /*0340*/  HFMA2 R6, -RZ, RZ, 0, 0 ;  /* 0x00000000ff067431 */ /* 0x001fe400000001ff */
[----:B-1----:R-:W-:-:S04]  /*0350*/  IMAD R11, R11, R7, RZ ;  /* 0x000000070b0b7224 */ /* 0x002fc800078e02ff */
[----:B------:R-:W-:-:S06]  /*0360*/  IMAD.HI.U32 R7, R7, R11, R6 ;  /* 0x0000000b07077227 */ /* 0x000fcc00078e0006 */
[----:B------:R-:W-:-:S05]  /*0370*/  IMAD.HI.U32 R7, R7, R2, RZ ;  /* 0x0000000207077227 */ /* 0x000fca00078e00ff */
[----:B------:R-:W-:-:S05]  /*0380*/  IADD3 R7, PT, PT, -R7, RZ, RZ ;  /* 0x000000ff07077210 */ /* 0x000fca0007ffe1ff */
[----:B------:R-:W-:Y:S02]  /*0390*/  IMAD R2, R9, R7, R2 ;  /* 0x0000000709027224 */ /* 0x000fe400078e0202 */
[----:B------:R-:W0:Y:S03]  /*03a0*/  LDC.64 R6, c[0x0][0x3b0] ;  /* 0x0000ec00ff067b82 */ /* 0x000e260000000a00 */
[----:B------:R-:W-:-:S13]  /*03b0*/  ISETP.GE.U32.AND P0, PT, R2, R9, PT ;  /* 0x000000090200720c */ /* 0x000fda0003f06070 */
[----:B------:R-:W-:-:S05]  /*03c0*/  @P0 IMAD.IADD R2, R2, 0x1, -R9 ;  /* 0x0000000102020824 */ /* 0x000fca00078e0a09 */
[----:B------:R-:W-:Y:S01]  /*03d0*/  ISETP.GE.U32.AND P0, PT, R2, R9, PT ;  /* 0x000000090200720c */ /* 0x000fe20003f06070 */
[----:B0-----:R-:W-:-:S12]  /*03e0*/  IMAD.WIDE.U32 R6, R4, 0x4, R6 ;  /* 0x0000000404067825 */ /* 0x001fd800078e0006 */
[----:B------:R-:W-:Y:S02]  /*03f0*/  @P0 IADD3 R2, PT, PT, -R9, R2, RZ ;  /* 0x0000000209020210 */ /* 0x000fe40007ffe1ff */
[----:B------:R-:W-:-:S04]  /*0400*/  @!P1 LOP3.LUT R2, RZ, R9, RZ, 0x33, !PT ;  /* 0x00000009ff029212 */ /* 0x000fc800078e33ff */
[----:B------:R-:W-:-:S04]  /*0410*/  SHF.L.U32 R2, R2, 0x4, RZ ;  /* 0x0000000402027819 */ /* 0x000fc800000006ff */
[----:B------:R-:W-:-:S13]  /*0420*/  ISETP.GE.AND P0, PT, R2, R5, PT ;  /* 0x000000050200720c */ /* 0x000fda0003f06270 */
[----:B------:R-:W-:Y:S05]  /*0430*/  @P0 EXIT ;  /* 0x000000000000094d */ /* 0x000fea0003800000 */
[----:B------:R0:W5:Y:S01]  /*0440*/  LDG.E.CONSTANT R4, desc[UR6][R6.64] ;  /* 0x0000000606047981 */ /* 0x000162000c1e9900 */
[----:B------:R-:W1:Y:S01]  /*0450*/  LDCU UR4, c[0x0][0x3c0] ;  /* 0x00007800ff0477ac */ /* 0x000e620008000800 */
[----:B------:R-:W2:Y:S01]  /*0460*/  S2UR UR8, SR_CTAID.Y ;  /* 0x00000000000879c3 */ /* 0x000ea20000002600 */
[----:B------:R-:W-:Y:S01]  /*0470*/  IMAD.MOV R10, RZ, RZ, -R2 ;  /* 0x000000ffff0a7224 */ /* 0x000fe200078e0a02 */
[----:B------:R-:W3:Y:S01]  /*0480*/  S2R R9, SR_TID.X ;  /* 0x0000000000097919 */ /* 0x000ee20000002100 */
[----:B------:R-:W4:Y:S03]  /*0490*/  S2R R8, SR_TID.Y ;  /* 0x0000000000087919 */ /* 0x000f260000002200 */
[----:B------:R-:W-:Y:S01]  /*04a0*/  VIADDMNMX R5, R10, R5, 0x10, PT ;  /* 0x000000100a057446 */ /* 0x000fe20003800105 */
[----:B-1----:R-:W-:-:S03]  /*04b0*/  UISETP.GE.AND UP0, UPT, UR4, 0x1, UPT ;  /* 0x000000010400788c */ /* 0x002fc6000bf06270 */
[----:B---3--:R-:W-:Y:S02]  /*04c0*/  ISETP.GE.AND P0, PT, R9, R5, PT ;  /* 0x000000050900720c */ /* 0x008fe40003f06270 */
[----:B------:R-:W-:-:S04]  /*04d0*/  VIADDMNMX R5, R0, -R3, 0x20, PT ;  /* 0x0000002000057446 */ /* 0x000fc80003800903 */
[----:B----4-:R-:W-:Y:S02]  /*04e0*/  ISETP.LT.AND P0, PT, R8, R5, !P0 ;  /* 0x000000050800720c */ /* 0x010fe40004701270 */
[----:B------:R-:W-:Y:S01]  /*04f0*/  MOV R5, RZ ;  /* 0x000000ff00057202 */ /* 0x000fe20000000f00 */
[----:B0-2---:R-:W-:Y:S10]  /*0500*/  BRA.U !UP0, `(.L_x_0) ;  /* 0x0000001108e47547 */ /* 0x005ff4000b800000 */
[----:B------:R-:W0:Y:S01]  /*0510*/  LDCU UR4, c[0x0][0x3d4] ;  /* 0x00007a80ff0477ac */ /* 0x000e220008000800 */
[----:B------:R-:W1:Y:S01]  /*0520*/  LDC R7, c[0x0][0x3d8] ;  /* 0x0000f600ff077b82 */ /* 0x000e620000000800 */
[----:B------:R-:W-:Y:S01]  /*0530*/  IADD3 R5, PT, PT, R3, R8, RZ ;  /* 0x0000000803057210 */ /* 0x000fe20007ffe0ff */
[----:B------:R-:W-:Y:S01]  /*0540*/  IMAD.IADD R6, R2, 0x1, R9 ;  /* 0x0000000102067824 */ /* 0x000fe200078e0209 */
[----:B------:R-:W2:Y:S01]  /*0550*/  LDCU UR5, c[0x0][0x3c0] ;  /* 0x00007800ff0577ac */ /* 0x000ea20008000800 */
[----:B------:R-:W-:Y:S01]  /*0560*/  BSSY.RECONVERGENT B1, `(.L_x_0) ;  /* 0x0000133000017945 */ /* 0x000fe20003800200 */
[----:B------:R-:W-:Y:S01]  /*0570*/  ISETP.LT.U32.AND P1, PT, R5, R0, P0 ;  /* 0x000000000500720c */ /* 0x000fe20000721070 */
[----:B------:R-:W-:Y:S01]  /*0580*/  HFMA2 R5, -RZ, RZ, 0, 0 ;  /* 0x00000000ff057431 */ /* 0x000fe200000001ff */
[----:B------:R-:W3:Y:S01]  /*0590*/  LDCU UR9, c[0x0][0x3c0] ;  /* 0x00007800ff0977ac */ /* 0x000ee20008000800 */
[----:B0-----:R-:W-:Y:S01]  /*05a0*/  UIMAD UR4, UR8, UR4, URZ ;  /* 0x00000004080472a4 */ /* 0x001fe2000f8e02ff */
[----:B--2---:R-:W-:-:S05]  /*05b0*/  IMAD.U32 R8, RZ, RZ, UR5 ;  /* 0x00000005ff087e24 */ /* 0x004fca000f8e00ff */
[----:B-1----:R-:W-:Y:S01]  /*05c0*/  IMAD R6, R6, R7, UR4 ;  /* 0x0000000406067e24 */ /* 0x002fe2000f8e0207 */
[----:B---3--:R-:W-:-:S07]  /*05d0*/  MOV R7, RZ ;  /* 0x000000ff00077202 */ /* 0x008fce0000000f00 */
.L_x_11:
[----:B------:R-:W0:Y:S01]  /*05e0*/  LDCU UR4, c[0x0][0x3c0] ;  /* 0x00007800ff0477ac */ /* 0x000e220008000800 */
[----:B------:R-:W-:Y:S01]  /*05f0*/  BSSY.RECONVERGENT B0, `(.L_x_1) ;  /* 0x0000125000007945 */ /* 0x000fe20003800200 */
[----:B0-----:R-:W-:-:S04]  /*0600*/  MOV R10, UR4 ;  /* 0x00000004000a7c02 */ /* 0x001fc80008000f00 */
[----:B------:R-:W-:-:S13]  /*0610*/  ISETP.GE.OR P2, PT, R7, R10, !P1 ;  /* 0x0000000a0700720c */ /* 0x000fda0004f46670 */
[----:B------:R-:W-:Y:S05]  /*0620*/  @P2 BRA `(.L_x_2) ;  /* 0x0000001000842947 */ /* 0x000fea0003800000 */
[----:B------:R-:W0:Y:S01]  /*0630*/  S2R R14, SR_TID.Y ;  /* 0x00000000000e7919 */ /* 0x000e220000002200 */
[----:B------:R-:W1:Y:S01]  /*0640*/  LDC.64 R12, c[0x0][0x398] ;  /* 0x0000e600ff0c7b82 */ /* 0x000e620000000a00 */
[----:B------:R-:W2:Y:S01]  /*0650*/  LDCU UR4, c[0x0][0x3cc] ;  /* 0x00007980ff0477ac */ /* 0x000ea20008000800 */
[----:B0-----:R-:W-:-:S05]  /*0660*/  IADD3 R9, PT, PT, R3, R14, RZ ;  /* 0x0000000e03097210 */ /* 0x001fca0007ffe0ff */
[----:B-----5:R-:W-:-:S04]  /*0670*/  IMAD.IADD R9, R4, 0x1, R9 ;  /* 0x0000000104097824 */ /* 0x020fc800078e0209 */
[----:B-1----:R-:W-:-:S05]  /*0680*/  IMAD.WIDE R14, R9, 0x4, R12 ;  /* 0x00000004090e7825 */ /* 0x002fca00078e020c */
[----:B------:R-:W2:Y:S01]  /*0690*/  LDG.E.CONSTANT R12, desc[UR6][R14.64] ;  /* 0x000000060e0c7981 */ /* 0x000ea2000c1e9900 */
[C---:B------:R-:W-:Y:S01]  /*06a0*/  ISETP.GE.AND P2, PT, R8.reuse, 0x8, PT ;  /* 0x000000080800780c */ /* 0x040fe20003f46270 */
[----:B------:R-:W-:Y:S01]  /*06b0*/  BSSY.RECONVERGENT B2, `(.L_x_3) ;  /* 0x000009b000027945 */ /* 0x000fe20003800200 */
[----:B------:R-:W-:Y:S01]  /*06c0*/  VIMNMX R9, PT, PT, R8, 0x20, PT ;  /* 0x0000002008097848 */ /* 0x000fe20003fe0100 */
[----:B------:R-:W-:-:S03]  /*06d0*/  HFMA2 R22, -RZ, RZ, 0, 0 ;  /* 0x00000000ff167431 */ /* 0x000fc600000001ff */
[----:B------:R-:W-:Y:S01]  /*06e0*/  VIMNMX R9, PT, PT, R9, 0x1, !PT ;  /* 0x0000000109097848 */ /* 0x000fe20007fe0100 */
[----:B--2---:R-:W-:-:S06]  /*06f0*/  IMAD R12, R12, UR4, RZ ;  /* 0x000000040c0c7c24 */ /* 0x004fcc000f8e02ff */
[----:B------:R-:W-:Y:S05]  /*0700*/  @!P2 BRA `(.L_x_4) ;  /* 0x000000080054a947 */ /* 0x000fea0003800000 */
[----:B------:R-:W0:Y:S01]  /*0710*/  LDCU UR4, c[0x0][0x3d0] ;  /* 0x00007a00ff0477ac */ /* 0x000e220008000800 */
[----:B------:R-:W-:Y:S01]  /*0720*/  LOP3.LUT R25, R9, 0x38, RZ, 0xc0, !PT ;  /* 0x0000003809197812 */ /* 0x000fe200078ec0ff */
[C---:B------:R-:W-:Y:S01]  /*0730*/  VIADD R13, R7.reuse, 0x4 ;  /* 0x00000004070d7836 */ /* 0x040fe20000000000 */
[C---:B------:R-:W-:Y:S01]  /*0740*/  IADD3 R9, PT, PT, R7.reuse, 0x2, RZ ;  /* 0x0000000207097810 */ /* 0x040fe20007ffe0ff */
[C---:B------:R-:W-:Y:S01]  /*0750*/  VIADD R15, R7.reuse, 0x7 ;  /* 0x00000007070f7836 */ /* 0x040fe20000000000 */
[C---:B------:R-:W-:Y:S01]  /*0760*/  IADD3 R19, PT, PT, R7.reuse, 0x5, RZ ;  /* 0x0000000507137810 */ /* 0x040fe20007ffe0ff */
[----:B------:R-:W-:Y:S01]  /*0770*/  BSSY.RECONVERGENT B3, `(.L_x_5) ;  /* 0x000008b000037945 */ /* 0x000fe20003800200 */
[C---:B------:R-:W-:Y:S01]  /*0780*/  IADD3 R21, PT, PT, R7.reuse, 0x6, RZ ;  /* 0x0000000607157810 */ /* 0x040fe20007ffe0ff */
[----:B------:R-:W-:Y:S01]  /*0790*/  IMAD.MOV R25, RZ, RZ, -R25 ;  /* 0x000000ffff197224 */ /* 0x000fe200078e0a19 */
[C---:B------:R-:W-:Y:S02]  /*07a0*/  IADD3 R11, PT, PT, R7.reuse, 0x3, RZ ;  /* 0x00000003070b7810 */ /* 0x040fe40007ffe0ff */
[----:B------:R-:W-:Y:S01]  /*07b0*/  MOV R20, RZ ;  /* 0x000000ff00147202 */ /* 0x000fe20000000f00 */
[----:B0-----:R-:W-:-:S02]  /*07c0*/  IMAD R23, R7, UR4, R12 ;  /* 0x0000000407177c24 */ /* 0x001fc4000f8e020c */
[--C-:B------:R-:W-:Y:S02]  /*07d0*/  IMAD R26, R9, UR4, R12.reuse ;  /* 0x00000004091a7c24 */ /* 0x100fe4000f8e020c */
[--C-:B------:R-:W-:Y:S01]  /*07e0*/  IMAD R24, R13, UR4, R12.reuse ;  /* 0x000000040d187c24 */ /* 0x100fe2000f8e020c */
[----:B------:R-:W-:Y:S01]  /*07f0*/  IADD3 R9, PT, PT, R23, UR4, RZ ;  /* 0x0000000417097c10 */ /* 0x000fe2000fffe0ff */
[--C-:B------:R-:W-:Y:S02]  /*0800*/  IMAD R19, R19, UR4, R12.reuse ;  /* 0x0000000413137c24 */ /* 0x100fe4000f8e020c */
[--C-:B------:R-:W-:Y:S02]  /*0810*/  IMAD R21, R21, UR4, R12.reuse ;  /* 0x0000000415157c24 */ /* 0x100fe4000f8e020c */
[--C-:B------:R-:W-:Y:S02]  /*0820*/  IMAD R22, R15, UR4, R12.reuse ;  /* 0x000000040f167c24 */ /* 0x100fe4000f8e020c */
[----:B------:R-:W-:-:S07]  /*0830*/  IMAD R18, R11, UR4, R12 ;  /* 0x000000040b127c24 */ /* 0x000fce000f8e020c */
.L_x_6:
[----:B------:R-:W-:Y:S01]  /*0840*/  IMAD.U32 R10, RZ, RZ, UR9 ;  /* 0x00000009ff0a7e24 */ /* 0x000fe2000f8e00ff */
[----:B------:R-:W-:Y:S01]  /*0850*/  IADD3 R13, PT, PT, R11, -0x3, RZ ;  /* 0xfffffffd0b0d7810 */ /* 0x000fe20007ffe0ff */
[----:B------:R-:W0:Y:S03]  /*0860*/  LDC.64 R28, c[0x0][0x388] ;  /* 0x0000e200ff1c7b82 */ /* 0x000e260000000a00 */
[----:B------:R-:W-:Y:S02]  /*0870*/  ISETP.GE.AND P2, PT, R13, R10, PT ;  /* 0x0000000a0d00720c */ /* 0x000fe40003f46270 */
[----:B------:R-:W-:-:S11]  /*0880*/  IADD3 R13, PT, PT, R20, R7, RZ ;  /* 0x00000007140d7210 */ /* 0x000fd60007ffe0ff */
[----:B------:R-:W1:Y:S02]  /*0890*/  @!P2 LDC R15, c[0x0][0x3dc] ;  /* 0x0000f700ff0fab82 */ /* 0x000e640000000800 */
[----:B-1----:R-:W-:-:S04]  /*08a0*/  @!P2 IMAD R15, R13, R15, R6 ;  /* 0x0000000f0d0fa224 */ /* 0x002fc800078e0206 */
[----:B0-----:R-:W-:Y:S02]  /*08b0*/  @!P2 IMAD.WIDE R28, R15, 0x2, R28 ;  /* 0x000000020f1ca825 */ /* 0x001fe400078e021c */
[----:B------:R-:W0:Y:S04]  /*08c0*/  LDC.64 R14, c[0x0][0x380] ;  /* 0x0000e000ff0e7b82 */ /* 0x000e280000000a00 */
[----:B------:R-:W2:Y:S01]  /*08d0*/  @!P2 LDG.E.U16.CONSTANT R28, desc[UR6][R28.64] ;  /* 0x000000061c1ca981 */ /* 0x000ea2000c1e9500 */
[----:B0-----:R-:W-:-:S06]  /*08e0*/  @!P2 IMAD.WIDE R14, R23, 0x2, R14 ;  /* 0x00000002170ea825 */ /* 0x001fcc00078e020e */
[----:B------:R-:W3:Y:S01]  /*08f0*/  @!P2 LDG.E.U16.CONSTANT R14, desc[UR6][R14.64] ;  /* 0x000000060e0ea981 */ /* 0x000ee2000c1e9500 */
[----:B------:R-:W-:-:S04]  /*0900*/  IADD3 R17, PT, PT, R11, -0x2, RZ ;  /* 0xfffffffe0b117810 */ /* 0x000fc80007ffe0ff */
[----:B------:R-:W-:-:S13]  /*0910*/  ISETP.GE.AND P3, PT, R17, R10, PT ;  /* 0x0000000a1100720c */ /* 0x000fda0003f66270 */
[----:B------:R-:W0:Y:S02]  /*0920*/  @!P3 LDC R27, c[0x0][0x3dc] ;  /* 0x0000f700ff1bbb82 */ /* 0x000e240000000800 */
[----:B0-----:R-:W-:-:S05]  /*0930*/  @!P3 IMAD R27, R13, R27, R27 ;  /* 0x0000001b0d1bb224 */ /* 0x001fca00078e021b */
[----:B------:R-:W-:Y:S02]  /*0940*/  @!P3 IADD3 R27, PT, PT, R6, R27, RZ ;  /* 0x0000001b061bb210 */ /* 0x000fe40007ffe0ff */
[----:B--2---:R-:W-:Y:S01]  /*0950*/  @!P2 SHF.L.U32 R17, R28, 0x10, RZ ;  /* 0x000000101c11a819 */ /* 0x004fe200000006ff */
[----:B---3--:R-:W-:Y:S02]  /*0960*/  @!P2 IMAD.U32 R16, R14, 0x10000, RZ ;  /* 0x000100000e10a824 */ /* 0x008fe400078e00ff */
[----:B------:R-:W0:Y:S02]  /*0970*/  LDC.64 R14, c[0x0][0x380] ;  /* 0x0000e000ff0e7b82 */ /* 0x000e240000000a00 */
[----:B------:R-:W-:-:S06]  /*0980*/  @!P2 FFMA R5, R16, R17, R5 ;  /* 0x000000111005a223 */ /* 0x000fcc0000000005 */
[----:B------:R-:W1:Y:S01]  /*0990*/  LDC.64 R16, c[0x0][0x388] ;  /* 0x0000e200ff107b82 */ /* 0x000e620000000a00 */
[----:B0-----:R-:W-:-:S06]  /*09a0*/  @!P3 IMAD.WIDE R14, R9, 0x2, R14 ;  /* 0x00000002090eb825 */ /* 0x001fcc00078e020e */
[----:B------:R-:W2:Y:S01]  /*09b0*/  @!P3 LDG.E.U16.CONSTANT R14, desc[UR6][R14.64] ;  /* 0x000000060e0eb981 */ /* 0x000ea2000c1e9500 */
[----:B-1----:R-:W-:-:S06]  /*09c0*/  @!P3 IMAD.WIDE R16, R27, 0x2, R16 ;  /* 0x000000021b10b825 */ /* 0x002fcc00078e0210 */
[----:B------:R-:W3:Y:S01]  /*09d0*/  @!P3 LDG.E.U16.CONSTANT R16, desc[UR6][R16.64] ;  /* 0x000000061010b981 */ /* 0x000ee2000c1e9500 */
[----:B------:R-:W-:-:S05]  /*09e0*/  VIADD R27, R11, 0xffffffff ;  /* 0xffffffff0b1b7836 */ /* 0x000fca0000000000 */
[----:B------:R-:W-:Y:S02]  /*09f0*/  ISETP.GE.AND P2, PT, R27, R10, PT ;  /* 0x0000000a1b00720c */ /* 0x000fe40003f46270 */
[----:B--2---:R-:W-:-:S11]  /*0a00*/  @!P3 SHF.L.U32 R28, R14, 0x10, RZ ;  /* 0x000000100e1cb819 */ /* 0x004fd600000006ff */
[----:B------:R-:W0:Y:S01]  /*0a10*/  @!P2 LDC R14, c[0x0][0x3dc] ;  /* 0x0000f700ff0eab82 */ /* 0x000e220000000800 */
[----:B---3--:R-:W-:-:S05]  /*0a20*/  @!P3 SHF.L.U32 R27, R16, 0x10, RZ ;  /* 0x00000010101bb819 */ /* 0x008fca00000006ff */
[----:B------:R-:W-:Y:S01]  /*0a30*/  @!P3 FFMA R5, R28, R27, R5 ;  /* 0x0000001b1c05b223 */ /* 0x000fe20000000005 */
[----:B------:R-:W-:Y:S01]  /*0a40*/  @!P2 VIADD R27, R13, 0x2 ;  /* 0x000000020d1ba836 */ /* 0x000fe20000000000 */
[----:B------:R-:W1:Y:S03]  /*0a50*/  LDC.64 R28, c[0x0][0x388] ;  /* 0x0000e200ff1c7b82 */ /* 0x000e660000000a00 */
[----:B0-----:R-:W-:-:S05]  /*0a60*/  @!P2 IMAD R27, R27, R14, R6 ;  /* 0x0000000e1b1ba224 */ /* 0x001fca00078e0206 */
[----:B------:R-:W0:Y:S02]  /*0a70*/  LDC.64 R14, c[0x0][0x380] ;  /* 0x0000e000ff0e7b82 */ /* 0x000e240000000a00 */
[----:B0-----:R-:W-:-:S06]  /*0a80*/  @!P2 IMAD.WIDE R14, R26, 0x2, R14 ;  /* 0x000000021a0ea825 */ /* 0x001fcc00078e020e */
[----:B------:R-:W2:Y:S01]  /*0a90*/  @!P2 LDG.E.U16.CONSTANT R14, desc[UR6][R14.64] ;  /* 0x000000060e0ea981 */ /* 0x000ea2000c1e9500 */
[----:B-1----:R-:W-:-:S06]  /*0aa0*/  @!P2 IMAD.WIDE R28, R27, 0x2, R28 ;  /* 0x000000021b1ca825 */ /* 0x002fcc00078e021c */
[----:B------:R-:W3:Y:S01]  /*0ab0*/  @!P2 LDG.E.U16.CONSTANT R28, desc[UR6][R28.64] ;  /* 0x000000061c1ca981 */ /* 0x000ee2000c1e9500 */
[----:B------:R-:W-:-:S13]  /*0ac0*/  ISETP.GE.AND P3, PT, R11, R10, PT ;  /* 0x0000000a0b00720c */ /* 0x000fda0003f66270 */
[----:B------:R-:W-:Y:S01]  /*0ad0*/  @!P3 VIADD R27, R13, 0x3 ;  /* 0x000000030d1bb836 */ /* 0x000fe20000000000 */
[----:B--2---:R-:W-:Y:S02]  /*0ae0*/  @!P2 SHF.L.U32 R16, R14, 0x10, RZ ;  /* 0x000000100e10a819 */ /* 0x004fe400000006ff */
[----:B------:R-:W0:Y:S01]  /*0af0*/  @!P3 LDC R14, c[0x0][0x3dc] ;  /* 0x0000f700ff0ebb82 */ /* 0x000e220000000800 */
[----:B---3--:R-:W-:Y:S01]  /*0b00*/  @!P2 SHF.L.U32 R17, R28, 0x10, RZ ;  /* 0x000000101c11a819 */ /* 0x008fe200000006ff */
[----:B0-----:R-:W-:-:S06]  /*0b10*/  @!P3 IMAD R27, R27, R14, R6 ;  /* 0x0000000e1b1bb224 */ /* 0x001fcc00078e0206 */
[----:B------:R-:W0:Y:S01]  /*0b20*/  LDC.64 R14, c[0x0][0x380] ;  /* 0x0000e000ff0e7b82 */ /* 0x000e220000000a00 */
[----:B------:R-:W-:-:S07]  /*0b30*/  @!P2 FFMA R5, R16, R17, R5 ;  /* 0x000000111005a223 */ /* 0x000fce0000000005 */
[----:B------:R-:W1:Y:S01]  /*0b40*/  LDC.64 R16, c[0x0][0x388] ;  /* 0x0000e200ff107b82 */ /* 0x000e620000000a00 */
[----:B0-----:R-:W-:-:S06]  /*0b50*/  @!P3 IMAD.WIDE R14, R18, 0x2, R14 ;  /* 0x00000002120eb825 */ /* 0x001fcc00078e020e */
[----:B------:R-:W2:Y:S01]  /*0b60*/  @!P3 LDG.E.U16.CONSTANT R14, desc[UR6][R14.64] ;  /* 0x000000060e0eb981 */ /* 0x000ea2000c1e9500 */
[----:B-1----:R-:W-:-:S06]  /*0b70*/  @!P3 IMAD.WIDE R16, R27, 0x2, R16 ;  /* 0x000000021b10b825 */ /* 0x002fcc00078e0210 */
[----:B------:R-:W3:Y:S01]  /*0b80*/  @!P3 LDG.E.U16.CONSTANT R16, desc[UR6][R16.64] ;  /* 0x000000061010b981 */ /* 0x000ee2000c1e9500 */
[----:B------:R-:W-:-:S04]  /*0b90*/  IADD3 R27, PT, PT, R11, 0x1, RZ ;  /* 0x000000010b1b7810 */ /* 0x000fc80007ffe0ff */
[----:B------:R-:W-:Y:S02]  /*0ba0*/  ISETP.GE.AND P2, PT, R27, R10, PT ;  /* 0x0000000a1b00720c */ /* 0x000fe40003f46270 */
[----:B--2---:R-:W-:-:S11]  /*0bb0*/  @!P3 SHF.L.U32 R28, R14, 0x10, RZ ;  /* 0x000000100e1cb819 */ /* 0x004fd600000006ff */
[----:B------:R-:W0:Y:S01]  /*0bc0*/  @!P2 LDC R14, c[0x0][0x3dc] ;  /* 0x0000f700ff0eab82 */ /* 0x000e220000000800 */
[----:B---3--:R-:W-:-:S04]  /*0bd0*/  @!P3 IMAD.U32 R27, R16, 0x10000, RZ ;  /* 0x00010000101bb824 */ /* 0x008fc800078e00ff */
[----:B------:R-:W-:Y:S01]  /*0be0*/  @!P3 FFMA R5, R28, R27, R5 ;  /* 0x0000001b1c05b223 */ /* 0x000fe20000000005 */
[----:B------:R-:W-:Y:S02]  /*0bf0*/  @!P2 IADD3 R27, PT, PT, R13, 0x4, RZ ;  /* 0x000000040d1ba810 */ /* 0x000fe40007ffe0ff */
[----:B------:R-:W1:Y:S03]  /*0c00*/  LDC.64 R28, c[0x0][0x388] ;  /* 0x0000e200ff1c7b82 */ /* 0x000e660000000a00 */
[----:B0-----:R-:W-:-:S05]  /*0c10*/  @!P2 IMAD R27, R27, R14, R6 ;  /* 0x0000000e1b1ba224 */ /* 0x001fca00078e0206 */
[----:B------:R-:W0:Y:S02]  /*0c20*/  LDC.64 R14, c[0x0][0x380] ;  /* 0x0000e000ff0e7b82 */ /* 0x000e240000000a00 */
[----:B0-----:R-:W-:-:S06]  /*0c30*/  @!P2 IMAD.WIDE R14, R24, 0x2, R14 ;  /* 0x00000002180ea825 */ /* 0x001fcc00078e020e */
[----:B------:R-:W2:Y:S01]  /*0c40*/  @!P2 LDG.E.U16.CONSTANT R14, desc[UR6][R14.64] ;  /* 0x000000060e0ea981 */ /* 0x000ea2000c1e9500 */
[----:B-1----:R-:W-:-:S06]  /*0c50*/  @!P2 IMAD.WIDE R28, R27, 0x2, R28 ;  /* 0x000000021b1ca825 */ /* 0x002fcc00078e021c */
[----:B------:R-:W3:Y:S01]  /*0c60*/  @!P2 LDG.E.U16.CONSTANT R28, desc[UR6][R28.64] ;  /* 0x000000061c1ca981 */ /* 0x000ee2000c1e9500 */
[----:B------:R-:W-:-:S04]  /*0c70*/  IADD3 R17, PT, PT, R11, 0x2, RZ ;  /* 0x000000020b117810 */ /* 0x000fc80007ffe0ff */
[----:B------:R-:W-:-:S13]  /*0c80*/  ISETP.GE.AND P3, PT, R17, R10, PT ;  /* 0x0000000a1100720c */ /* 0x000fda0003f66270 */
[----:B------:R-:W-:Y:S01]  /*0c90*/  @!P3 IADD3 R27, PT, PT, R13, 0x5, RZ ;  /* 0x000000050d1bb810 */ /* 0x000fe20007ffe0ff */
[----:B--2---:R-:W-:Y:S02]  /*0ca0*/  @!P2 IMAD.U32 R16, R14, 0x10000, RZ ;  /* 0x000100000e10a824 */ /* 0x004fe400078e00ff */
[----:B------:R-:W0:Y:S01]  /*0cb0*/  @!P3 LDC R14, c[0x0][0x3dc] ;  /* 0x0000f700ff0ebb82 */ /* 0x000e220000000800 */
[----:B---3--:R-:W-:-:S05]  /*0cc0*/  @!P2 SHF.L.U32 R17, R28, 0x10, RZ ;  /* 0x000000101c11a819 */ /* 0x008fca00000006ff */
[----:B------:R-:W-:Y:S02]  /*0cd0*/  @!P2 FFMA R5, R16, R17, R5 ;  /* 0x000000111005a223 */ /* 0x000fe40000000005 */
[----:B------:R-:W1:Y:S01]  /*0ce0*/  LDC.64 R16, c[0x0][0x388] ;  /* 0x0000e200ff107b82 */ /* 0x000e620000000a00 */
[----:B0-----:R-:W-:-:S07]  /*0cf0*/  @!P3 IMAD R27, R27, R14, R6 ;  /* 0x0000000e1b1bb224 */ /* 0x001fce00078e0206 */
[----:B------:R-:W0:Y:S01]  /*0d00*/  LDC.64 R14, c[0x0][0x380] ;  /* 0x0000e000ff0e7b82 */ /* 0x000e220000000a00 */
[----:B-1----:R-:W-:-:S06]  /*0d10*/  @!P3 IMAD.WIDE R16, R27, 0x2, R16 ;  /* 0x000000021b10b825 */ /* 0x002fcc00078e0210 */
[----:B------:R-:W2:Y:S01]  /*0d20*/  @!P3 LDG.E.U16.CONSTANT R16, desc[UR6][R16.64] ;  /* 0x000000061010b981 */ /* 0x000ea2000c1e9500 */
[----:B0-----:R-:W-:-:S06]  /*0d30*/  @!P3 IMAD.WIDE R14, R19, 0x2, R14 ;  /* 0x00000002130eb825 */ /* 0x001fcc00078e020e */
[----:B------:R-:W3:Y:S01]  /*0d40*/  @!P3 LDG.E.U16.CONSTANT R14, desc[UR6][R14.64] ;  /* 0x000000060e0eb981 */ /* 0x000ee2000c1e9500 */
[----:B------:R-:W-:-:S05]  /*0d50*/  VIADD R27, R11, 0x3 ;  /* 0x000000030b1b7836 */ /* 0x000fca0000000000 */
[----:B------:R-:W-:Y:S02]  /*0d60*/  ISETP.GE.AND P2, PT, R27, R10, PT ;  /* 0x0000000a1b00720c */ /* 0x000fe40003f46270 */
[----:B--2---:R-:W-:Y:S02]  /*0d70*/  @!P3 SHF.L.U32 R27, R16, 0x10, RZ ;  /* 0x00000010101bb819 */ /* 0x004fe400000006ff */
[----:B------:R-:W0:Y:S01]  /*0d80*/  LDC.64 R16, c[0x0][0x380] ;  /* 0x0000e000ff107b82 */ /* 0x000e220000000a00 */
[----:B---3--:R-:W-:-:S08]  /*0d90*/  @!P3 SHF.L.U32 R28, R14, 0x10, RZ ;  /* 0x000000100e1cb819 */ /* 0x008fd000000006ff */
[----:B------:R-:W1:Y:S01]  /*0da0*/  @!P2 LDC R14, c[0x0][0x3dc] ;  /* 0x0000f700ff0eab82 */ /* 0x000e620000000800 */
[----:B------:R-:W-:-:S07]  /*0db0*/  @!P3 FFMA R5, R28, R27, R5 ;  /* 0x0000001b1c05b223 */ /* 0x000fce0000000005 */
[----:B------:R-:W2:Y:S01]  /*0dc0*/  LDC.64 R28, c[0x0][0x388] ;  /* 0x0000e200ff1c7b82 */ /* 0x000ea20000000a00 */
[----:B------:R-:W-:Y:S02]  /*0dd0*/  @!P2 VIADD R27, R13, 0x6 ;  /* 0x000000060d1ba836 */ /* 0x000fe40000000000 */
[----:B0-----:R-:W-:-:S06]  /*0de0*/  @!P2 IMAD.WIDE R16, R21, 0x2, R16 ;  /* 0x000000021510a825 */ /* 0x001fcc00078e0210 */
[----:B------:R-:W3:Y:S01]  /*0df0*/  @!P2 LDG.E.U16.CONSTANT R16, desc[UR6][R16.64] ;  /* 0x000000061010a981 */ /* 0x000ee2000c1e9500 */
[----:B-1----:R-:W-:-:S04]  /*0e00*/  @!P2 IMAD R27, R27, R14, R6 ;  /* 0x0000000e1b1ba224 */ /* 0x002fc800078e0206 */
[----:B--2---:R-:W-:-:S06]  /*0e10*/  @!P2 IMAD.WIDE R14, R27, 0x2, R28 ;  /* 0x000000021b0ea825 */ /* 0x004fcc00078e021c */
[----:B------:R0:W2:Y:S01]  /*0e20*/  @!P2 LDG.E.U16.CONSTANT R14, desc[UR6][R14.64] ;  /* 0x000000060e0ea981 */ /* 0x0000a2000c1e9500 */
[----:B------:R-:W-:-:S04]  /*0e30*/  IADD3 R27, PT, PT, R11, 0x4, RZ ;  /* 0x000000040b1b7810 */ /* 0x000fc80007ffe0ff */
[----:B------:R-:W-:Y:S01]  /*0e40*/  ISETP.GE.AND P3, PT, R27, R10, PT ;  /* 0x0000000a1b00720c */ /* 0x000fe20003f66270 */
[----:B0-----:R-:W0:-:S12]  /*0e50*/  LDC R15, c[0x0][0x3d0] ;  /* 0x0000f400ff0f7b82 */ /* 0x001e180000000800 */
[----:B------:R-:W1:Y:S01]  /*0e60*/  @!P3 LDC R29, c[0x0][0x3dc] ;  /* 0x0000f700ff1dbb82 */ /* 0x000e620000000800 */
[----:B------:R-:W-:-:S05]  /*0e70*/  @!P3 IADD3 R27, PT, PT, R13, 0x7, RZ ;  /* 0x000000070d1bb810 */ /* 0x000fca0007ffe0ff */
[----:B-1----:R-:W-:Y:S02]  /*0e80*/  @!P3 IMAD R27, R27, R29, R6 ;  /* 0x0000001d1b1bb224 */ /* 0x002fe400078e0206 */
[----:B---3--:R-:W-:Y:S02]  /*0e90*/  @!P2 IMAD.U32 R28, R16, 0x10000, RZ ;  /* 0x00010000101ca824 */ /* 0x008fe400078e00ff */
[----:B------:R-:W1:Y:S01]  /*0ea0*/  LDC.64 R16, c[0x0][0x380] ;  /* 0x0000e000ff107b82 */ /* 0x000e620000000a00 */
[----:B--2---:R-:W-:-:S05]  /*0eb0*/  @!P2 SHF.L.U32 R13, R14, 0x10, RZ ;  /* 0x000000100e0da819 */ /* 0x004fca00000006ff */
[----:B------:R-:W-:Y:S02]  /*0ec0*/  @!P2 FFMA R5, R28, R13, R5 ;  /* 0x0000000d1c05a223 */ /* 0x000fe40000000005 */
[----:B------:R-:W2:Y:S01]  /*0ed0*/  LDC.64 R28, c[0x0][0x388] ;  /* 0x0000e200ff1c7b82 */ /* 0x000ea20000000a00 */
[----:B-1----:R-:W-:-:S06]  /*0ee0*/  @!P3 IMAD.WIDE R16, R22, 0x2, R16 ;  /* 0x000000021610b825 */ /* 0x002fcc00078e0210 */
[----:B------:R-:W3:Y:S01]  /*0ef0*/  @!P3 LDG.E.U16.CONSTANT R16, desc[UR6][R16.64] ;  /* 0x000000061010b981 */ /* 0x000ee2000c1e9500 */
[----:B--2---:R-:W-:-:S06]  /*0f00*/  @!P3 IMAD.WIDE R28, R27, 0x2, R28 ;  /* 0x000000021b1cb825 */ /* 0x004fcc00078e021c */
[----:B------:R-:W2:Y:S01]  /*0f10*/  @!P3 LDG.E.U16.CONSTANT R28, desc[UR6][R28.64] ;  /* 0x000000061c1cb981 */ /* 0x000ea2000c1e9500 */
[----:B------:R-:W-:-:S04]  /*0f20*/  IADD3 R25, PT, PT, R25, 0x8, RZ ;  /* 0x0000000819197810 */ /* 0x000fc80007ffe0ff */
[----:B------:R-:W-:Y:S01]  /*0f30*/  ISETP.NE.AND P2, PT, R25, RZ, PT ;  /* 0x000000ff1900720c */ /* 0x000fe20003f45270 */
[C---:B0-----:R-:W-:Y:S01]  /*0f40*/  IMAD R26, R15.reuse, 0x8, R26 ;  /* 0x000000080f1a7824 */ /* 0x041fe200078e021a */
[C---:B------:R-:W-:Y:S01]  /*0f50*/  LEA R9, R15.reuse, R9, 0x3 ;  /* 0x000000090f097211 */ /* 0x040fe200078e18ff */
[C---:B------:R-:W-:Y:S01]  /*0f60*/  IMAD R19, R15.reuse, 0x8, R19 ;  /* 0x000000080f137824 */ /* 0x040fe200078e0213 */
[C---:B------:R-:W-:Y:S01]  /*0f70*/  LEA R18, R15.reuse, R18, 0x3 ;  /* 0x000000120f127211 */ /* 0x040fe200078e18ff */
[C---:B------:R-:W-:Y:S01]  /*0f80*/  IMAD R23, R15.reuse, 0x8, R23 ;  /* 0x000000080f177824 */ /* 0x040fe200078e0217 */
[C---:B------:R-:W-:Y:S02]  /*0f90*/  LEA R24, R15.reuse, R24, 0x3 ;  /* 0x000000180f187211 */ /* 0x040fe400078e18ff */
[C---:B------:R-:W-:Y:S02]  /*0fa0*/  LEA R21, R15.reuse, R21, 0x3 ;  /* 0x000000150f157211 */ /* 0x040fe400078e18ff */
[----:B------:R-:W-:-:S02]  /*0fb0*/  LEA R22, R15, R22, 0x3 ;  /* 0x000000160f167211 */ /* 0x000fc400078e18ff */
[----:B------:R-:W-:Y:S02]  /*0fc0*/  IADD3 R20, PT, PT, R20, 0x8, RZ ;  /* 0x0000000814147810 */ /* 0x000fe40007ffe0ff */
[----:B------:R-:W-:Y:S01]  /*0fd0*/  IADD3 R11, PT, PT, R11, 0x8, RZ ;  /* 0x000000080b0b7810 */ /* 0x000fe20007ffe0ff */
[----:B---3--:R-:W-:Y:S01]  /*0fe0*/  @!P3 IMAD.U32 R14, R16, 0x10000, RZ ;  /* 0x00010000100eb824 */ /* 0x008fe200078e00ff */
[----:B--2---:R-:W-:-:S05]  /*0ff0*/  @!P3 SHF.L.U32 R13, R28, 0x10, RZ ;  /* 0x000000101c0db819 */ /* 0x004fca00000006ff */
[----:B------:R-:W-:Y:S01]  /*1000*/  @!P3 FFMA R5, R14, R13, R5 ;  /* 0x0000000d0e05b223 */ /* 0x000fe20000000005 */
[----:B------:R-:W-:Y:S06]  /*1010*/  @P2 BRA `(.L_x_6) ;  /* 0xfffffff800082947 */ /* 0x000fec000383ffff */
[----:B------:R-:W-:Y:S05]  /*1020*/  BSYNC.RECONVERGENT B3 ;  /* 0x0000000000037941 */ /* 0x000fea0003800200 */
.L_x_5:
[----:B------:R-:W-:-:S04]  /*1030*/  VIMNMX R9, PT, PT, R8, 0x20, PT ;  /* 0x0000002008097848 */ /* 0x000fc80003fe0100 */
[----:B------:R-:W-:-:S04]  /*1040*/  VIMNMX R9, PT, PT, R9, 0x1, !PT ;  /* 0x0000000109097848 */ /* 0x000fc80007fe0100 */
[----:B------:R-:W-:-:S07]  /*1050*/  LOP3.LUT R22, R9, 0x38, RZ, 0xc0, !PT ;  /* 0x0000003809167812 */ /* 0x000fce00078ec0ff */
.L_x_4:
[----:B------:R-:W-:Y:S05]  /*1060*/  BSYNC.RECONVERGENT B2 ;  /* 0x0000000000027941 */ /* 0x000fea0003800200 */
.L_x_3:
[----:B------:R-:W-:-:S04]  /*1070*/  VIMNMX R11, PT, PT, R8, 0x20, PT ;  /* 0x00000020080b7848 */ /* 0x000fc80003fe0100 */
[----:B------:R-:W-:-:S04]  /*1080*/  VIMNMX R11, PT, PT, R11, 0x1, !PT ;  /* 0x000000010b0b7848 */ /* 0x000fc80007fe0100 */
[----:B------:R-:W-:-:S13]  /*1090*/  LOP3.LUT P2, R9, R11, 0x7, RZ, 0xc0, !PT ;  /* 0x000000070b097812 */ /* 0x000fda000784c0ff */
[----:B------:R-:W-:Y:S05]  /*10a0*/  @!P2 BRA `(.L_x_2) ;  /* 0x0000000400e4a947 */ /* 0x000fea0003800000 */
[----:B------:R-:W-:Y:S01]  /*10b0*/  ISETP.GE.U32.AND P3, PT, R9, 0x4, PT ;  /* 0x000000040900780c */ /* 0x000fe20003f66070 */
[----:B------:R-:W-:Y:S01]  /*10c0*/  BSSY.RECONVERGENT B2, `(.L_x_7) ;  /* 0x0000040000027945 */ /* 0x000fe20003800200 */
[----:B------:R-:W-:-:S11]  /*10d0*/  LOP3.LUT P2, R13, R11, 0x3, RZ, 0xc0, !PT ;  /* 0x000000030b0d7812 */ /* 0x000fd6000784c0ff */
[----:B------:R-:W-:Y:S05]  /*10e0*/  @!P3 BRA `(.L_x_8) ;  /* 0x0000000000f4b947 */ /* 0x000fea0003800000 */
[----:B------:R-:W-:Y:S01]  /*10f0*/  IMAD.IADD R17, R22, 0x1, R7 ;  /* 0x0000000116117824 */ /* 0x000fe200078e0207 */
[----:B------:R-:W0:Y:S04]  /*1100*/  LDC.64 R20, c[0x0][0x380] ;  /* 0x0000e000ff147b82 */ /* 0x000e280000000a00 */
[CC--:B------:R-:W-:Y:S02]  /*1110*/  ISETP.GE.AND P3, PT, R17.reuse, R10.reuse, PT ;  /* 0x0000000a1100720c */ /* 0x0c0fe40003f66270 */
[C---:B------:R-:W-:Y:S02]  /*1120*/  IADD3 R23, PT, PT, R17.reuse, 0x1, RZ ;  /* 0x0000000111177810 */ /* 0x040fe40007ffe0ff */
[----:B------:R-:W-:Y:S01]  /*1130*/  IADD3 R19, PT, PT, R17, 0x2, RZ ;  /* 0x0000000211137810 */ /* 0x000fe20007ffe0ff */
[----:B------:R-:W1:Y:S01]  /*1140*/  LDC.64 R24, c[0x0][0x388] ;  /* 0x0000e200ff187b82 */ /* 0x000e620000000a00 */
[----:B------:R-:W-:-:S02]  /*1150*/  ISETP.GE.AND P4, PT, R23, R10, PT ;  /* 0x0000000a1700720c */ /* 0x000fc40003f86270 */
[----:B------:R-:W-:-:S05]  /*1160*/  ISETP.GE.AND P5, PT, R19, R10, PT ;  /* 0x0000000a1300720c */ /* 0x000fca0003fa6270 */
[----:B------:R-:W2:Y:S08]  /*1170*/  @!P3 LDC R9, c[0x0][0x3d0] ;  /* 0x0000f400ff09bb82 */ /* 0x000eb00000000800 */
[----:B------:R-:W3:Y:S08]  /*1180*/  @!P3 LDC R16, c[0x0][0x3dc] ;  /* 0x0000f700ff10bb82 */ /* 0x000ef00000000800 */
[----:B------:R-:W4:Y:S01]  /*1190*/  @!P4 LDC R27, c[0x0][0x3d0] ;  /* 0x0000f400ff1bcb82 */ /* 0x000f220000000800 */
[----:B--2---:R-:W-:-:S07]  /*11a0*/  @!P3 IMAD R9, R17, R9, R12 ;  /* 0x000000091109b224 */ /* 0x004fce00078e020c */
[----:B------:R-:W2:Y:S01]  /*11b0*/  LDC.64 R14, c[0x0][0x380] ;  /* 0x0000e000ff0e7b82 */ /* 0x000ea20000000a00 */
[----:B0-----:R-:W-:-:S04]  /*11c0*/  @!P3 IMAD.WIDE R20, R9, 0x2, R20 ;  /* 0x000000020914b825 */ /* 0x001fc800078e0214 */
[----:B---3--:R-:W-:-:S03]  /*11d0*/  @!P3 IMAD R9, R17, R16, R6 ;  /* 0x000000101109b224 */ /* 0x008fc600078e0206 */
[----:B------:R-:W0:Y:S01]  /*11e0*/  @!P5 LDC R28, c[0x0][0x3d0] ;  /* 0x0000f400ff1cdb82 */ /* 0x000e220000000800 */
[----:B------:R-:W-:Y:S01]  /*11f0*/  VIADD R17, R17, 0x3 ;  /* 0x0000000311117836 */ /* 0x000fe20000000000 */
[----:B------:R-:W3:Y:S01]  /*1200*/  @!P3 LDG.E.U16.CONSTANT R20, desc[UR6][R20.64] ;  /* 0x000000061414b981 */ /* 0x000ee2000c1e9500 */
[----:B-1----:R-:W-:-:S04]  /*1210*/  @!P3 IMAD.WIDE R24, R9, 0x2, R24 ;  /* 0x000000020918b825 */ /* 0x002fc800078e0218 */
[----:B----4-:R-:W-:Y:S01]  /*1220*/  @!P4 IMAD R27, R23, R27, R12 ;  /* 0x0000001b171bc224 */ /* 0x010fe200078e020c */
[----:B------:R-:W1:Y:S08]  /*1230*/  @!P4 LDC R18, c[0x0][0x3dc] ;  /* 0x0000f700ff12cb82 */ /* 0x000e700000000800 */
[----:B------:R-:W4:Y:S01]  /*1240*/  @!P5 LDC R16, c[0x0][0x3dc] ;  /* 0x0000f700ff10db82 */ /* 0x000f220000000800 */
[----:B------:R-:W-:Y:S01]  /*1250*/  ISETP.GE.AND P6, PT, R17, R10, PT ;  /* 0x0000000a1100720c */ /* 0x000fe20003fc6270 */
[----:B--2---:R-:W-:Y:S01]  /*1260*/  @!P4 IMAD.WIDE R14, R27, 0x2, R14 ;  /* 0x000000021b0ec825 */ /* 0x004fe200078e020e */
[----:B------:R2:W5:Y:S04]  /*1270*/  @!P3 LDG.E.U16.CONSTANT R21, desc[UR6][R24.64] ;  /* 0x000000061815b981 */ /* 0x000568000c1e9500 */
[----:B------:R4:W5:Y:S01]  /*1280*/  @!P4 LDG.E.U16.CONSTANT R9, desc[UR6][R14.64] ;  /* 0x000000060e09c981 */ /* 0x000962000c1e9500 */
[----:B0-----:R-:W-:Y:S01]  /*1290*/  @!P5 IMAD R29, R19, R28, R12 ;  /* 0x0000001c131dd224 */ /* 0x001fe200078e020c */
[----:B------:R-:W0:Y:S01]  /*12a0*/  LDC.64 R26, c[0x0][0x388] ;  /* 0x0000e200ff1a7b82 */ /* 0x000e220000000a00 */
[----:B-1----:R-:W-:-:S07]  /*12b0*/  @!P4 IMAD R23, R23, R18, R6 ;  /* 0x000000121717c224 */ /* 0x002fce00078e0206 */
[----:B--2---:R-:W1:Y:S01]  /*12c0*/  LDC.64 R24, c[0x0][0x380] ;  /* 0x0000e000ff187b82 */ /* 0x004e620000000a00 */
[----:B----4-:R-:W-:-:S07]  /*12d0*/  @!P5 IMAD R19, R19, R16, R6 ;  /* 0x000000101313d224 */ /* 0x010fce00078e0206 */
[----:B------:R-:W2:Y:S08]  /*12e0*/  LDC.64 R14, c[0x0][0x388] ;  /* 0x0000e200ff0e7b82 */ /* 0x000eb00000000a00 */
[----:B------:R-:W4:Y:S08]  /*12f0*/  @!P6 LDC R16, c[0x0][0x3d0] ;  /* 0x0000f400ff10eb82 */ /* 0x000f300000000800 */
[----:B------:R-:W4:Y:S01]  /*1300*/  @!P6 LDC R18, c[0x0][0x3dc] ;  /* 0x0000f700ff12eb82 */ /* 0x000f220000000800 */
[----:B-1----:R-:W-:-:S04]  /*1310*/  @!P5 IMAD.WIDE R24, R29, 0x2, R24 ;  /* 0x000000021d18d825 */ /* 0x002fc800078e0218 */
[----:B0-----:R-:W-:Y:S02]  /*1320*/  @!P4 IMAD.WIDE R26, R23, 0x2, R26 ;  /* 0x00000002171ac825 */ /* 0x001fe400078e021a */
[----:B------:R-:W5:Y:S02]  /*1330*/  @!P5 LDG.E.U16.CONSTANT R24, desc[UR6][R24.64] ;  /* 0x000000061818d981 */ /* 0x000f64000c1e9500 */
[----:B--2---:R-:W-:Y:S02]  /*1340*/  @!P5 IMAD.WIDE R14, R19, 0x2, R14 ;  /* 0x00000002130ed825 */ /* 0x004fe400078e020e */
[----:B------:R0:W2:Y:S04]  /*1350*/  @!P4 LDG.E.U16.CONSTANT R23, desc[UR6][R26.64] ;  /* 0x000000061a17c981 */ /* 0x0000a8000c1e9500 */
[----:B------:R-:W2:Y:S01]  /*1360*/  @!P5 LDG.E.U16.CONSTANT R14, desc[UR6][R14.64] ;  /* 0x000000060e0ed981 */ /* 0x000ea2000c1e9500 */
[----:B----4-:R-:W-:-:S02]  /*1370*/  @!P6 IMAD R29, R17, R16, R12 ;  /* 0x00000010111de224 */ /* 0x010fc400078e020c */
[----:B------:R-:W-:Y:S02]  /*1380*/  @!P6 IMAD R28, R17, R18, R6 ;  /* 0x00000012111ce224 */ /* 0x000fe400078e0206 */
[----:B------:R-:W1:Y:S08]  /*1390*/  LDC.64 R18, c[0x0][0x380] ;  /* 0x0000e000ff127b82 */ /* 0x000e700000000a00 */
[----:B------:R-:W4:Y:S01]  /*13a0*/  LDC.64 R16, c[0x0][0x388] ;  /* 0x0000e200ff107b82 */ /* 0x000f220000000a00 */
[----:B-1----:R-:W-:-:S06]  /*13b0*/  @!P6 IMAD.WIDE R18, R29, 0x2, R18 ;  /* 0x000000021d12e825 */ /* 0x002fcc00078e0212 */
[----:B------:R-:W2:Y:S01]  /*13c0*/  @!P6 LDG.E.U16.CONSTANT R18, desc[UR6][R18.64] ;  /* 0x000000061212e981 */ /* 0x000ea2000c1e9500 */
[----:B----4-:R-:W-:-:S06]  /*13d0*/  @!P6 IMAD.WIDE R16, R28, 0x2, R16 ;  /* 0x000000021c10e825 */ /* 0x010fcc00078e0210 */
[----:B------:R-:W4:Y:S01]  /*13e0*/  @!P6 LDG.E.U16.CONSTANT R16, desc[UR6][R16.64] ;  /* 0x000000061010e981 */ /* 0x000f22000c1e9500 */
[----:B------:R-:W-:Y:S01]  /*13f0*/  VIADD R22, R22, 0x4 ;  /* 0x0000000416167836 */ /* 0x000fe20000000000 */
[----:B---3--:R-:W-:Y:S02]  /*1400*/  @!P3 SHF.L.U32 R20, R20, 0x10, RZ ;  /* 0x000000101414b819 */ /* 0x008fe400000006ff */
[----:B-----5:R-:W-:Y:S01]  /*1410*/  @!P3 SHF.L.U32 R21, R21, 0x10, RZ ;  /* 0x000000101515b819 */ /* 0x020fe200000006ff */
[----:B0-----:R-:W-:-:S04]  /*1420*/  @!P4 IMAD.U32 R26, R9, 0x10000, RZ ;  /* 0x00010000091ac824 */ /* 0x001fc800078e00ff */
[----:B------:R-:W-:Y:S01]  /*1430*/  @!P3 FFMA R5, R20, R21, R5 ;  /* 0x000000151405b223 */ /* 0x000fe20000000005 */
[----:B------:R-:W-:Y:S02]  /*1440*/  @!P5 SHF.L.U32 R24, R24, 0x10, RZ ;  /* 0x000000101818d819 */ /* 0x000fe400000006ff */
[----:B--2---:R-:W-:Y:S01]  /*1450*/  @!P4 SHF.L.U32 R23, R23, 0x10, RZ ;  /* 0x000000101717c819 */ /* 0x004fe200000006ff */
[----:B------:R-:W-:-:S04]  /*1460*/  @!P5 IMAD.U32 R9, R14, 0x10000, RZ ;  /* 0x000100000e09d824 */ /* 0x000fc800078e00ff */
[----:B------:R-:W-:-:S04]  /*1470*/  @!P4 FFMA R5, R26, R23, R5 ;  /* 0x000000171a05c223 */ /* 0x000fc80000000005 */
[----:B------:R-:W-:Y:S01]  /*1480*/  @!P5 FFMA R5, R24, R9, R5 ;  /* 0x000000091805d223 */ /* 0x000fe20000000005 */
[----:B------:R-:W-:Y:S02]  /*1490*/  @!P6 SHF.L.U32 R14, R18, 0x10, RZ ;  /* 0x00000010120ee819 */ /* 0x000fe400000006ff */
[----:B----4-:R-:W-:-:S05]  /*14a0*/  @!P6 SHF.L.U32 R15, R16, 0x10, RZ ;  /* 0x00000010100fe819 */ /* 0x010fca00000006ff */
[----:B------:R-:W-:-:S07]  /*14b0*/  @!P6 FFMA R5, R14, R15, R5 ;  /* 0x0000000f0e05e223 */ /* 0x000fce0000000005 */
.L_x_8:
[----:B------:R-:W-:Y:S05]  /*14c0*/  BSYNC.RECONVERGENT B2 ;  /* 0x0000000000027941 */ /* 0x000fea0003800200 */
.L_x_7:
[----:B------:R-:W-:Y:S05]  /*14d0*/  @!P2 BRA `(.L_x_2) ;  /* 0x0000000000d8a947 */ /* 0x000fea0003800000 */
[----:B------:R-:W-:Y:S01]  /*14e0*/  ISETP.NE.AND P2, PT, R13, 0x1, PT ;  /* 0x000000010d00780c */ /* 0x000fe20003f45270 */
[----:B------:R-:W-:Y:S01]  /*14f0*/  BSSY.RECONVERGENT B2, `(.L_x_9) ;  /* 0x0000023000027945 */ /* 0x000fe20003800200 */
[----:B------:R-:W-:-:S04]  /*1500*/  LOP3.LUT R11, R11, 0x1, RZ, 0xc0, !PT ;  /* 0x000000010b0b7812 */ /* 0x000fc800078ec0ff */
[----:B------:R-:W-:-:S07]  /*1510*/  ISETP.NE.U32.AND P4, PT, R11, 0x1, PT ;  /* 0x000000010b00780c */ /* 0x000fce0003f85070 */
[----:B------:R-:W-:Y:S06]  /*1520*/  @!P2 BRA `(.L_x_10) ;  /* 0x00000000007ca947 */ /* 0x000fec0003800000 */
[----:B------:R-:W-:Y:S01]  /*1530*/  IADD3 R25, PT, PT, R22, R7, RZ ;  /* 0x0000000716197210 */ /* 0x000fe20007ffe0ff */
[----:B------:R-:W0:Y:S03]  /*1540*/  LDC.64 R14, c[0x0][0x388] ;  /* 0x0000e200ff0e7b82 */ /* 0x000e260000000a00 */
[C---:B------:R-:W-:Y:S02]  /*1550*/  ISETP.GE.AND P2, PT, R25.reuse, R10, PT ;  /* 0x0000000a1900720c */ /* 0x040fe40003f46270 */
[----:B------:R-:W-:-:S03]  /*1560*/  IADD3 R9, PT, PT, R25, 0x1, RZ ;  /* 0x0000000119097810 */ /* 0x000fc60007ffe0ff */
[----:B------:R-:W1:Y:S01]  /*1570*/  LDC.64 R20, c[0x0][0x380] ;  /* 0x0000e000ff147b82 */ /* 0x000e620000000a00 */
[----:B------:R-:W-:-:S07]  /*1580*/  ISETP.GE.AND P3, PT, R9, R10, PT ;  /* 0x0000000a0900720c */ /* 0x000fce0003f66270 */
[----:B------:R-:W2:Y:S08]  /*1590*/  @!P2 LDC R23, c[0x0][0x3d0] ;  /* 0x0000f400ff17ab82 */ /* 0x000eb00000000800 */
[----:B------:R-:W3:Y:S08]  /*15a0*/  @!P2 LDC R24, c[0x0][0x3dc] ;  /* 0x0000f700ff18ab82 */ /* 0x000ef00000000800 */
[----:B------:R-:W4:Y:S08]  /*15b0*/  @!P3 LDC R13, c[0x0][0x3d0] ;  /* 0x0000f400ff0dbb82 */ /* 0x000f300000000800 */
[----:B------:R-:W5:Y:S01]  /*15c0*/  @!P3 LDC R11, c[0x0][0x3dc] ;  /* 0x0000f700ff0bbb82 */ /* 0x000f620000000800 */
[----:B--2---:R-:W-:-:S04]  /*15d0*/  @!P2 IMAD R23, R25, R23, R12 ;  /* 0x000000171917a224 */ /* 0x004fc800078e020c */
[----:B-1----:R-:W-:-:S03]  /*15e0*/  @!P2 IMAD.WIDE R20, R23, 0x2, R20 ;  /* 0x000000021714a825 */ /* 0x002fc600078e0214 */
[----:B------:R-:W1:Y:S01]  /*15f0*/  LDC.64 R16, c[0x0][0x380] ;  /* 0x0000e000ff107b82 */ /* 0x000e620000000a00 */
[----:B---3--:R-:W-:Y:S02]  /*1600*/  @!P2 IMAD R25, R25, R24, R6 ;  /* 0x000000181919a224 */ /* 0x008fe400078e0206 */
[----:B------:R-:W2:Y:S02]  /*1610*/  @!P2 LDG.E.U16.CONSTANT R20, desc[UR6][R20.64] ;  /* 0x000000061414a981 */ /* 0x000ea4000c1e9500 */
[----:B0-----:R-:W-:-:S03]  /*1620*/  @!P2 IMAD.WIDE R14, R25, 0x2, R14 ;  /* 0x00000002190ea825 */ /* 0x001fc600078e020e */
[----:B------:R-:W0:Y:S01]  /*1630*/  LDC.64 R18, c[0x0][0x388] ;  /* 0x0000e200ff127b82 */ /* 0x000e220000000a00 */
[C---:B----4-:R-:W-:Y:S02]  /*1640*/  @!P3 IMAD R13, R9.reuse, R13, R12 ;  /* 0x0000000d090db224 */ /* 0x050fe400078e020c */
[----:B------:R-:W3:Y:S01]  /*1650*/  @!P2 LDG.E.U16.CONSTANT R14, desc[UR6][R14.64] ;  /* 0x000000060e0ea981 */ /* 0x000ee2000c1e9500 */
[----:B-----5:R-:W-:Y:S02]  /*1660*/  @!P3 IMAD R11, R9, R11, R6 ;  /* 0x0000000b090bb224 */ /* 0x020fe400078e0206 */
[----:B-1----:R-:W-:-:S06]  /*1670*/  @!P3 IMAD.WIDE R16, R13, 0x2, R16 ;  /* 0x000000020d10b825 */ /* 0x002fcc00078e0210 */
[----:B------:R-:W4:Y:S01]  /*1680*/  @!P3 LDG.E.U16.CONSTANT R16, desc[UR6][R16.64] ;  /* 0x000000061010b981 */ /* 0x000f22000c1e9500 */
[----:B0-----:R-:W-:-:S06]  /*1690*/  @!P3 IMAD.WIDE R18, R11, 0x2, R18 ;  /* 0x000000020b12b825 */ /* 0x001fcc00078e0212 */
[----:B------:R-:W5:Y:S01]  /*16a0*/  @!P3 LDG.E.U16.CONSTANT R18, desc[UR6][R18.64] ;  /* 0x000000061212b981 */ /* 0x000f62000c1e9500 */
[----:B------:R-:W-:Y:S01]  /*16b0*/  IADD3 R22, PT, PT, R22, 0x2, RZ ;  /* 0x0000000216167810 */ /* 0x000fe20007ffe0ff */
[----:B--2---:R-:W-:Y:S01]  /*16c0*/  @!P2 IMAD.U32 R24, R20, 0x10000, RZ ;  /* 0x000100001418a824 */ /* 0x004fe200078e00ff */
[----:B---3--:R-:W-:-:S05]  /*16d0*/  @!P2 SHF.L.U32 R9, R14, 0x10, RZ ;  /* 0x000000100e09a819 */ /* 0x008fca00000006ff */
[----:B------:R-:W-:Y:S01]  /*16e0*/  @!P2 FFMA R5, R24, R9, R5 ;  /* 0x000000091805a223 */ /* 0x000fe20000000005 */
[----:B----4-:R-:W-:Y:S01]  /*16f0*/  @!P3 SHF.L.U32 R26, R16, 0x10, RZ ;  /* 0x00000010101ab819 */ /* 0x010fe200000006ff */
[----:B-----5:R-:W-:-:S04]  /*1700*/  @!P3 IMAD.U32 R11, R18, 0x10000, RZ ;  /* 0x00010000120bb824 */ /* 0x020fc800078e00ff */
[----:B------:R-:W-:-:S07]  /*1710*/  @!P3 FFMA R5, R26, R11, R5 ;  /* 0x0000000b1a05b223 */ /* 0x000fce0000000005 */
.L_x_10:
[----:B------:R-:W-:Y:S05]  /*1720*/  BSYNC.RECONVERGENT B2 ;  /* 0x0000000000027941 */ /* 0x000fea0003800200 */
.L_x_9:
[----:B------:R-:W-:Y:S05]  /*1730*/  @P4 BRA `(.L_x_2) ;  /* 0x0000000000404947 */ /* 0x000fea0003800000 */
[----:B------:R-:W-:-:S04]  /*1740*/  IADD3 R11, PT, PT, R22, R7, RZ ;  /* 0x00000007160b7210 */ /* 0x000fc80007ffe0ff */
[----:B------:R-:W-:-:S13]  /*1750*/  ISETP.GE.AND P2, PT, R11, R10, PT ;  /* 0x0000000a0b00720c */ /* 0x000fda0003f46270 */
[----:B------:R-:W-:Y:S05]  /*1760*/  @P2 BRA `(.L_x_2) ;  /* 0x0000000000342947 */ /* 0x000fea0003800000 */
[----:B------:R-:W0:Y:S01]  /*1770*/  LDC.64 R14, c[0x0][0x388] ;  /* 0x0000e200ff0e7b82 */ /* 0x000e220000000a00 */
[----:B------:R-:W1:Y:S01]  /*1780*/  LDCU UR4, c[0x0][0x3d0] ;  /* 0x00007a00ff0477ac */ /* 0x000e620008000800 */
[----:B------:R-:W2:Y:S06]  /*1790*/  LDCU UR5, c[0x0][0x3dc] ;  /* 0x00007b80ff0577ac */ /* 0x000eac0008000800 */
[----:B------:R-:W3:Y:S01]  /*17a0*/  LDC.64 R16, c[0x0][0x380] ;  /* 0x0000e000ff107b82 */ /* 0x000ee20000000a00 */
[C---:B-1----:R-:W-:Y:S02]  /*17b0*/  IMAD R9, R11.reuse, UR4, R12 ;  /* 0x000000040b097c24 */ /* 0x042fe4000f8e020c */
[----:B--2---:R-:W-:-:S04]  /*17c0*/  IMAD R11, R11, UR5, R6 ;  /* 0x000000050b0b7c24 */ /* 0x004fc8000f8e0206 */
[----:B0-----:R-:W-:-:S04]  /*17d0*/  IMAD.WIDE R14, R11, 0x2, R14 ;  /* 0x000000020b0e7825 */ /* 0x001fc800078e020e */
[----:B---3--:R-:W-:Y:S02]  /*17e0*/  IMAD.WIDE R16, R9, 0x2, R16 ;  /* 0x0000000209107825 */ /* 0x008fe400078e0210 */
[----:B------:R-:W2:Y:S04]  /*17f0*/  LDG.E.U16.CONSTANT R14, desc[UR6][R14.64] ;  /* 0x000000060e0e7981 */ /* 0x000ea8000c1e9500 */
[----:B------:R-:W3:Y:S01]  /*1800*/  LDG.E.U16.CONSTANT R16, desc[UR6][R16.64] ;  /* 0x0000000610107981 */ /* 0x000ee2000c1e9500 */
[----:B--2---:R-:W-:Y:S01]  /*1810*/  SHF.L.U32 R9, R14, 0x10, RZ ;  /* 0x000000100e097819 */ /* 0x004fe200000006ff */
[----:B---3--:R-:W-:-:S04]  /*1820*/  IMAD.U32 R12, R16, 0x10000, RZ ;  /* 0x00010000100c7824 */ /* 0x008fc800078e00ff */
[----:B------:R-:W-:-:S07]  /*1830*/  FFMA R5, R12, R9, R5 ;  /* 0x000000090c057223 */ /* 0x000fce0000000005 */
.L_x_2:
[----:B------:R-:W-:Y:S05]  /*1840*/  BSYNC.RECONVERGENT B0 ;  /* 0x0000000000007941 */ /* 0x000fea0003800200 */
.L_x_1:
[----:B------:R-:W-:Y:S01]  /*1850*/  IADD3 R7, PT, PT, R7, 0x20, RZ ;  /* 0x0000002007077810 */ /* 0x000fe20007ffe0ff */
[----:B------:R-:W-:-:S03]  /*1860*/  VIADD R8, R8, 0xffffffe0 ;  /* 0xffffffe008087836 */ /* 0x000fc60000000000 */
[----:B------:R-:W-:-:S13]  /*1870*/  ISETP.GE.AND P2, PT, R7, R10, PT ;  /* 0x0000000a0700720c */ /* 0x000fda0003f46270 */
[----:B------:R-:W-:Y:S05]  /*1880*/  @!P2 BRA `(.L_x_11) ;  /* 0xffffffec0054a947 */ /* 0x000fea000383ffff */
[----:B------:R-:W-:Y:S05]  /*1890*/  BSYNC.RECONVERGENT B1 ;  /* 0x0000000000017941 */ /* 0x000fea0003800200 */
.L_x_0:
[----:B------:R-:W-:Y:S05]  /*18a0*/  @!P0 EXIT ;  /* 0x000000000000894d */ /* 0x000fea0003800000 */
[----:B------:R-:W0:Y:S02]  /*18b0*/  S2R R6, SR_TID.Y ;  /* 0x0000000000067919 */ /* 0x000e240000002200 */
[----:B0-----:R-:W-:-:S04]  /*18c0*/  IADD3 R3, PT, PT, R3, R6, RZ ;  /* 0x0000000603037210 */ /* 0x001fc80007ffe0ff */
[----:B------:R-:W-:-:S13]  /*18d0*/  ISETP.GE.AND P0, PT, R3, R0, PT ;  /* 0x000000000300720c */ /* 0x000fda0003f06270 */
[----:B------:R-:W-:Y:S05]  /*18e0*/  @P0 EXIT ;  /* 0x000000000000094d */ /* 0x000fea0003800000 */
[----:B------:R-:W0:Y:S01]  /*18f0*/  LDC.64 R6, c[0x0][0x398] ;  /* 0x0000e600ff067b82 */ /* 0x000e220000000a00 */
[----:B-----5:R-:W-:Y:S01]  /*1900*/  IADD3 R9, PT, PT, R4, R3, RZ ;  /* 0x0000000304097210 */ /* 0x020fe20007ffe0ff */
[----:B------:R-:W1:Y:S01]  /*1910*/  S2R R11, SR_TID.X ;  /* 0x00000000000b7919 */ /* 0x000e620000002100 */
[----:B------:R-:W2:Y:S01]  /*1920*/  LDCU.64 UR4, c[0x0][0x3e0] ;  /* 0x00007c00ff0477ac */ /* 0x000ea20008000a00 */
[----:B------:R-:W3:Y:S04]  /*1930*/  LDCU UR9, c[0x0][0x3c8] ;  /* 0x00007900ff0977ac */ /* 0x000ee80008000800 */
[----:B------:R-:W4:Y:S01]  /*1940*/  LDC R0, c[0x0][0x3e8] ;  /* 0x0000fa00ff007b82 */ /* 0x000f220000000800 */
[----:B0-----:R-:W-:-:S07]  /*1950*/  IMAD.WIDE R8, R9, 0x4, R6 ;  /* 0x0000000409087825 */ /* 0x001fce00078e0206 */
[----:B------:R-:W0:Y:S01]  /*1960*/  LDC.64 R6, c[0x0][0x390] ;  /* 0x0000e400ff067b82 */ /* 0x000e220000000a00 */
[----:B------:R-:W4:Y:S01]  /*1970*/  LDG.E.CONSTANT R3, desc[UR6][R8.64] ;  /* 0x0000000608037981 */ /* 0x000f22000c1e9900 */
[----:B--2---:R-:W-:Y:S01]  /*1980*/  UIMAD UR4, UR8, UR4, URZ ;  /* 0x00000004080472a4 */ /* 0x004fe2000f8e02ff */
[----:B---3--:R-:W-:Y:S01]  /*1990*/  FMUL R5, R5, UR9 ;  /* 0x0000000905057c20 */ /* 0x008fe20008400000 */
[----:B-1----:R-:W-:-:S05]  /*19a0*/  IADD3 R11, PT, PT, R2, R11, RZ ;  /* 0x0000000b020b7210 */ /* 0x002fca0007ffe0ff */
[----:B----4-:R-:W-:-:S04]  /*19b0*/  IMAD R0, R11, R0, UR4 ;  /* 0x000000040b007e24 */ /* 0x010fc8000f8e0200 */
[----:B------:R-:W-:-:S04]  /*19c0*/  IMAD R3, R3, UR5, R0 ;  /* 0x0000000503037c24 */ /* 0x000fc8000f8e0200 */
[----:B0-----:R-:W-:-:S05]  /*19d0*/  IMAD.WIDE R2, R3, 0x4, R6 ;  /* 0x0000000403027825 */ /* 0x001fca00078e0206 */
[----:B------:R-:W-:Y:S01]  /*19e0*/  STG.E desc[UR6][R2.64], R5 ;  /* 0x0000000502007986 */ /* 0x000fe2000c101906 */
[----:B------:R-:W-:Y:S05]  /*19f0*/  EXIT ;  /* 0x000000000000794d */ /* 0x000fea0003800000 */
.L_x_12:
[----:B------:R-:W-:-:S00]  /*1a00*/  BRA `(.L_x_12) ;  /* 0xfffffffc00fc7947 */ /* 0x000fc0000383ffff */
[----:B------:R-:W-:-:S00]  /*1a10*/  NOP ;  /* 0x0000000000007918 */ /* 0x000fc00000000000 */
        /* <DEDUP_REMOVED lines=14> */
.L_x_39:


//--------------------- .text._Z31lora_shrink_kernel_triton_styleI6__halfS0_EvPKT_S3_PT0_PKiS7_S7_S7_iiiifiiiiiiii --------------------------
	.section	.text._Z31lora_shrink_kernel_triton_styleI6__halfS0_EvPKT_S3_PT0_PKiS7_S7_S7_iiiifiiiiiiii,"ax",@progbits
	.align	128
        .global         _Z31lora_shrink_kernel_triton_styleI6__halfS0_EvPKT_S3_PT0_PKiS7_S7_S7_iiiifiiiiiiii
        .type           _Z31lora_shrink_kernel_triton_styleI6__halfS0_EvPKT_S3_PT0_PKiS7_S7_S7_iiiifiiiiiiii,@function
        .size           _Z31lora_shrink_kernel_triton_styleI6__halfS0_EvPKT_S3_PT0_PKiS7_S7_S7_iiiifiiiiiiii,(.L_x_40 - _Z31lora_shrink_kernel_triton_styleI6__halfS0_EvPKT_S3_PT0_PKiS7_S7_S7_iiiifiiiiiiii)
        .other          _Z31lora_shrink_kernel_triton_styleI6__halfS0_EvPKT_S3_PT0_PKiS7_S7_S7_iiiifiiiiiiii,@"STO_CUDA_ENTRY STV_DEFAULT"
_Z31lora_shrink_kernel_triton_styleI6__halfS0_EvPKT_S3_PT0_PKiS7_S7_S7_iiiifiiiiiiii:
.text._Z31lora_shrink_kernel_triton_styleI6__halfS0_EvPKT_S3_PT0_PKiS7_S7_S7_iiiifiiiiiiii:
        /* <DEDUP_REMOVED lines=23> */
[----:B0-----:R-:W-:Y:S02]  /*0170*/  HFMA2 R6, -RZ, RZ, 0, 0 ;  /* 0x00000000ff067431 */ /* 0x001fe400000001ff */
        /* <DEDUP_REMOVED lines=9> */
[----:B------:R-:W-:-:S04]  /*0210*/  @P1 IADD3 R3, PT, PT, R3, -UR5, RZ ;  /* 0x8000000503031c10 */ /* 0x000fc8000fffe0ff */
[----:B------:R-:W-:-:S04]  /*0220*/  SEL R3, R8, R3, !P2 ;  /* 0x0000000308037207 */ /* 0x000fc80005000000 */
[----:B------:R-:W-:-:S04]  /*0230*/  SHF.L.U32 R3, R3, 0x5, RZ ;  /* 0x0000000503037819 */ /* 0x000fc800000006ff */
[----:B--2---:R-:W-:-:S13]  /*0240*/  ISETP.GT.AND P3, PT, R0, R3, PT ;  /* 0x000000030000720c */ /* 0x004fda0003f64270 */
[----:B------:R-:W-:Y:S05]  /*0250*/  @!P3 EXIT ;  /* 0x000000000000b94d */ /* 0x000fea0003800000 */
[----:B------:R-:W0:Y:S01]  /*0260*/  LDC R5, c[0x0][0x3bc] ;  /* 0x0000ef00ff057b82 */ /* 0x000e220000000800 */
[----:B------:R-:W-:-:S04]  /*0270*/  @P0 IADD3 R2, PT, PT, R2, 0x1, RZ ;  /* 0x0000000102020810 */ /* 0x000fc80007ffe0ff */
[----:B------:R-:W-:-:S04]  /*0280*/  @P1 IADD3 R2, PT, PT, R2, 0x1, RZ ;  /* 0x0000000102021810 */ /* 0x000fc80007ffe0ff */
        /* <DEDUP_REMOVED lines=9> */
[----:B0-----:R-:W-:-:S06]  /*0320*/  IADD3 R6, PT, PT, R10, 0xffffffe, RZ ;  /* 0x0ffffffe0a067810 */ /* 0x001fcc0007ffe0ff */
[----:B------:R0:W1:Y:S02]  /*0330*/  F2I.FTZ.U32.TRUNC.NTZ R7, R6 ;  /* 0x0000000600077305 */ /* 0x000064000021f000 */
[----:B0-----:R-:W-:Y:S01]  /*0340*/  MOV R6, RZ ;  /* 0x000000ff00067202 */ /* 0x001fe20000000f00 */
        /* <DEDUP_REMOVED lines=18> */
[----:B------:R-:W-:Y:S01]  /*0470*/  IADD3 R10, PT, PT, -R2, RZ, RZ ;  /* 0x000000ff020a7210 */ /* 0x000fe20007ffe1ff */
[----:B------:R-:W3:Y:S03]  /*0480*/  S2R R9, SR_TID.X ;  /* 0x0000000000097919 */ /* 0x000ee60000002100 */
[----:B------:R-:W-:Y:S01]  /*0490*/  VIADDMNMX R5, R10, R5, 0x10, PT ;  /* 0x000000100a057446 */ /* 0x000fe20003800105 */
[----:B------:R-:W4:Y:S01]  /*04a0*/  S2R R8, SR_TID.Y ;  /* 0x0000000000087919 */ /* 0x000f220000002200 */
[----:B-1----:R-:W-:Y:S02]  /*04b0*/  UISETP.GE.AND UP0, UPT, UR4, 0x1, UPT ;  /* 0x000000010400788c */ /* 0x002fe4000bf06270 */
[----:B---3--:R-:W-:-:S02]  /*04c0*/  ISETP.GE.AND P0, PT, R9, R5, PT ;  /* 0x000000050900720c */ /* 0x008fc40003f06270 */
[----:B------:R-:W-:-:S04]  /*04d0*/  VIADDMNMX R5, R0, -R3, 0x20, PT ;  /* 0x0000002000057446 */ /* 0x000fc80003800903 */
[----:B----4-:R-:W-:Y:S02]  /*04e0*/  ISETP.LT.AND P0, PT, R8, R5, !P0 ;  /* 0x000000050800720c */ /* 0x010fe40004701270 */
[----:B------:R-:W-:Y:S01]  /*04f0*/  MOV R5, RZ ;  /* 0x000000ff00057202 */ /* 0x000fe20000000f00 */
[----:B0-2---:R-:W-:Y:S10]  /*0500*/  BRA.U !UP0, `(.L_x_13) ;  /* 0x0000001108e47547 */ /* 0x005ff4000b800000 */
[----:B------:R-:W0:Y:S01]  /*0510*/  LDCU UR4, c[0x0][0x3d4] ;  /* 0x00007a80ff0477ac */ /* 0x000e220008000800 */
[----:B------:R-:W1:Y:S01]  /*0520*/  LDC R7, c[0x0][0x3d8] ;  /* 0x0000f600ff077b82 */ /* 0x000e620000000800 */
[----:B------:R-:W-:Y:S01]  /*0530*/  IADD3 R5, PT, PT, R3, R8, RZ ;  /* 0x0000000803057210 */ /* 0x000fe20007ffe0ff */
[----:B------:R-:W-:Y:S01]  /*0540*/  BSSY.RECONVERGENT B1, `(.L_x_13) ;  /* 0x0000135000017945 */ /* 0x000fe20003800200 */
[----:B------:R-:W2:Y:S01]  /*0550*/  LDCU UR5, c[0x0][0x3c0] ;  /* 0x00007800ff0577ac */ /* 0x000ea20008000800 */
[----:B------:R-:W-:Y:S02]  /*0560*/  IADD3 R6, PT, PT, R2, R9, RZ ;  /* 0x0000000902067210 */ /* 0x000fe40007ffe0ff */
[----:B------:R-:W-:Y:S01]  /*0570*/  ISETP.LT.U32.AND P1, PT, R5, R0, P0 ;  /* 0x000000000500720c */ /* 0x000fe20000721070 */
[----:B------:R-:W-:Y:S01]  /*0580*/  HFMA2 R5, -RZ, RZ, 0, 0 ;  /* 0x00000000ff057431 */ /* 0x000fe200000001ff */
[----:B------:R-:W3:Y:S01]  /*0590*/  LDCU UR9, c[0x0][0x3c0] ;  /* 0x00007800ff0977ac */ /* 0x000ee20008000800 */
[----:B0-----:R-:W-:Y:S01]  /*05a0*/  UIMAD UR4, UR8, UR4, URZ ;  /* 0x00000004080472a4 */ /* 0x001fe2000f8e02ff */
[----:B--2---:R-:W-:-:S05]  /*05b0*/  MOV R8, UR5 ;  /* 0x0000000500087c02 */ /* 0x004fca0008000f00 */
[----:B-1----:R-:W-:Y:S01]  /*05c0*/  IMAD R6, R6, R7, UR4 ;  /* 0x0000000406067e24 */ /* 0x002fe2000f8e0207 */
[----:B---3--:R-:W-:-:S07]  /*05d0*/  MOV R7, RZ ;  /* 0x000000ff00077202 */ /* 0x008fce0000000f00 */
.L_x_24:
        /* <DEDUP_REMOVED lines=21> */
[----:B------:R-:W-:Y:S01]  /*0730*/  BSSY.RECONVERGENT B3, `(.L_x_18) ;  /* 0x000008f000037945 */ /* 0x000fe20003800200 */
[C---:B------:R-:W-:Y:S02]  /*0740*/  IADD3 R9, PT, PT, R7.reuse, 0x2, RZ ;  /* 0x0000000207097810 */ /* 0x040fe40007ffe0ff */
[C---:B------:R-:W-:Y:S02]  /*0750*/  IADD3 R13, PT, PT, R7.reuse, 0x4, RZ ;  /* 0x00000004070d7810 */ /* 0x040fe40007ffe0ff */
[C---:B------:R-:W-:Y:S02]  /*0760*/  IADD3 R19, PT, PT, R7.reuse, 0x5, RZ ;  /* 0x0000000507137810 */ /* 0x040fe40007ffe0ff */
[C---:B------:R-:W-:Y:S02]  /*0770*/  IADD3 R21, PT, PT, R7.reuse, 0x6, RZ ;  /* 0x0000000607157810 */ /* 0x040fe40007ffe0ff */
[----:B------:R-:W-:-:S02]  /*0780*/  IADD3 R15, PT, PT, R7, 0x7, RZ ;  /* 0x00000007070f7810 */ /* 0x000fc40007ffe0ff */
[----:B------:R-:W-:Y:S02]  /*0790*/  IADD3 R11, PT, PT, R7, 0x3, RZ ;  /* 0x00000003070b7810 */ /* 0x000fe40007ffe0ff */
[----:B------:R-:W-:Y:S02]  /*07a0*/  MOV R20, RZ ;  /* 0x000000ff00147202 */ /* 0x000fe40000000f00 */
[----:B------:R-:W-:Y:S01]  /*07b0*/  IADD3 R25, PT, PT, -R25, RZ, RZ ;  /* 0x000000ff19197210 */ /* 0x000fe20007ffe1ff */
[--C-:B0-----:R-:W-:Y:S02]  /*07c0*/  IMAD R23, R7, UR4, R12.reuse ;  /* 0x0000000407177c24 */ /* 0x101fe4000f8e020c */
[--C-:B------:R-:W-:Y:S02]  /*07d0*/  IMAD R26, R9, UR4, R12.reuse ;  /* 0x00000004091a7c24 */ /* 0x100fe4000f8e020c */
[--C-:B------:R-:W-:Y:S01]  /*07e0*/  IMAD R24, R13, UR4, R12.reuse ;  /* 0x000000040d187c24 */ /* 0x100fe2000f8e020c */
[----:B------:R-:W-:Y:S01]  /*07f0*/  IADD3 R9, PT, PT, R23, UR4, RZ ;  /* 0x0000000417097c10 */ /* 0x000fe2000fffe0ff */
[----:B------:R-:W-:-:S02]  /*0800*/  IMAD R19, R19, UR4, R12 ;  /* 0x0000000413137c24 */ /* 0x000fc4000f8e020c */
[--C-:B------:R-:W-:Y:S02]  /*0810*/  IMAD R21, R21, UR4, R12.reuse ;  /* 0x0000000415157c24 */ /* 0x100fe4000f8e020c */
[--C-:B------:R-:W-:Y:S02]  /*0820*/  IMAD R22, R15, UR4, R12.reuse ;  /* 0x000000040f167c24 */ /* 0x100fe4000f8e020c */
[----:B------:R-:W-:-:S07]  /*0830*/  IMAD R18, R11, UR4, R12 ;  /* 0x000000040b127c24 */ /* 0x000fce000f8e020c */
.L_x_19:
[----:B------:R-:W-:Y:S01]  /*0840*/  IADD3 R13, PT, PT, R11, -0x3, RZ ;  /* 0xfffffffd0b0d7810 */ /* 0x000fe20007ffe0ff */
[----:B------:R-:W0:Y:S01]  /*0850*/  LDC.64 R28, c[0x0][0x388] ;  /* 0x0000e200ff1c7b82 */ /* 0x000e220000000a00 */
[----:B------:R-:W-:-:S04]  /*0860*/  MOV R10, UR9 ;  /* 0x00000009000a7c02 */ /* 0x000fc80008000f00 */
[----:B------:R-:W-:Y:S01]  /*0870*/  ISETP.GE.AND P2, PT, R13, R10, PT ;  /* 0x0000000a0d00720c */ /* 0x000fe20003f46270 */
[----:B------:R-:W-:-:S12]  /*0880*/  IMAD.IADD R13, R20, 0x1, R7 ;  /* 0x00000001140d7824 */ /* 0x000fd800078e0207 */
        /* <DEDUP_REMOVED lines=11> */
[----:B------:R-:W-:Y:S01]  /*0940*/  @!P3 IADD3 R27, PT, PT, R6, R27, RZ ;  /* 0x0000001b061bb210 */ /* 0x000fe20007ffe0ff */
[----:B--2---:R-:W-:Y:S02]  /*0950*/  @!P2 HADD2.F32 R17, -RZ, R28.H0_H0 ;  /* 0x2000001cff11a230 */ /* 0x004fe40000004100 */
[----:B---3--:R-:W-:Y:S02]  /*0960*/  @!P2 HADD2.F32 R16, -RZ, R14.H0_H0 ;  /* 0x2000000eff10a230 */ /* 0x008fe40000004100 */
[----:B------:R-:W0:Y:S03]  /*0970*/  LDC.64 R14, c[0x0][0x380] ;  /* 0x0000e000ff0e7b82 */ /* 0x000e260000000a00 */
[----:B------:R-:W-:-:S05]  /*0980*/  @!P2 FFMA R5, R16, R17, R5 ;  /* 0x000000111005a223 */ /* 0x000fca0000000005 */
[----:B------:R-:W1:Y:S01]  /*0990*/  LDC.64 R16, c[0x0][0x388] ;  /* 0x0000e200ff107b82 */ /* 0x000e620000000a00 */
[----:B0-----:R-:W-:-:S06]  /*09a0*/  @!P3 IMAD.WIDE R14, R9, 0x2, R14 ;  /* 0x00000002090eb825 */ /* 0x001fcc00078e020e */
[----:B------:R-:W2:Y:S01]  /*09b0*/  @!P3 LDG.E.U16.CONSTANT R14, desc[UR6][R14.64] ;  /* 0x000000060e0eb981 */ /* 0x000ea2000c1e9500 */
[----:B-1----:R-:W-:-:S06]  /*09c0*/  @!P3 IMAD.WIDE R16, R27, 0x2, R16 ;  /* 0x000000021b10b825 */ /* 0x002fcc00078e0210 */
[----:B------:R-:W3:Y:S01]  /*09d0*/  @!P3 LDG.E.U16.CONSTANT R16, desc[UR6][R16.64] ;  /* 0x000000061010b981 */ /* 0x000ee2000c1e9500 */
[----:B------:R-:W-:-:S04]  /*09e0*/  IADD3 R27, PT, PT, R11, -0x1, RZ ;  /* 0xffffffff0b1b7810 */ /* 0x000fc80007ffe0ff */
[----:B------:R-:W-:Y:S01]  /*09f0*/  ISETP.GE.AND P2, PT, R27, R10, PT ;  /* 0x0000000a1b00720c */ /* 0x000fe20003f46270 */
[----:B--2---:R-:W-:-:S12]  /*0a00*/  @!P3 HADD2.F32 R28, -RZ, R14.H0_H0 ;  /* 0x2000000eff1cb230 */ /* 0x004fd80000004100 */
[----:B------:R-:W0:Y:S01]  /*0a10*/  @!P2 LDC R14, c[0x0][0x3dc] ;  /* 0x0000f700ff0eab82 */ /* 0x000e220000000800 */
[----:B---3--:R-:W-:-:S05]  /*0a20*/  @!P3 HADD2.F32 R27, -RZ, R16.H0_H0 ;  /* 0x20000010ff1bb230 */ /* 0x008fca0000004100 */
[----:B------:R-:W-:Y:S01]  /*0a30*/  @!P3 FFMA R5, R28, R27, R5 ;  /* 0x0000001b1c05b223 */ /* 0x000fe20000000005 */
[----:B------:R-:W-:Y:S01]  /*0a40*/  @!P2 IADD3 R27, PT, PT, R13, 0x2, RZ ;  /* 0x000000020d1ba810 */ /* 0x000fe20007ffe0ff */
[----:B------:R-:W1:Y:S04]  /*0a50*/  LDC.64 R28, c[0x0][0x388] ;  /* 0x0000e200ff1c7b82 */ /* 0x000e680000000a00 */
[----:B0-----:R-:W-:-:S04]  /*0a60*/  @!P2 IMAD R27, R27, R14, R6 ;  /* 0x0000000e1b1ba224 */ /* 0x001fc800078e0206 */
[----:B------:R-:W0:Y:S02]  /*0a70*/  LDC.64 R14, c[0x0][0x380] ;  /* 0x0000e000ff0e7b82 */ /* 0x000e240000000a00 */
[----:B0-----:R-:W-:-:S06]  /*0a80*/  @!P2 IMAD.WIDE R14, R26, 0x2, R14 ;  /* 0x000000021a0ea825 */ /* 0x001fcc00078e020e */
[----:B------:R-:W2:Y:S01]  /*0a90*/  @!P2 LDG.E.U16.CONSTANT R14, desc[UR6][R14.64] ;  /* 0x000000060e0ea981 */ /* 0x000ea2000c1e9500 */
[----:B-1----:R-:W-:-:S06]  /*0aa0*/  @!P2 IMAD.WIDE R28, R27, 0x2, R28 ;  /* 0x000000021b1ca825 */ /* 0x002fcc00078e021c */
[----:B------:R-:W3:Y:S01]  /*0ab0*/  @!P2 LDG.E.U16.CONSTANT R28, desc[UR6][R28.64] ;  /* 0x000000061c1ca981 */ /* 0x000ee2000c1e9500 */
[----:B------:R-:W-:-:S13]  /*0ac0*/  ISETP.GE.AND P3, PT, R11, R10, PT ;  /* 0x0000000a0b00720c */ /* 0x000fda0003f66270 */
[----:B------:R-:W-:Y:S01]  /*0ad0*/  @!P3 IADD3 R27, PT, PT, R13, 0x3, RZ ;  /* 0x000000030d1bb810 */ /* 0x000fe20007ffe0ff */
[----:B--2---:R-:W-:Y:S02]  /*0ae0*/  @!P2 HADD2.F32 R16, -RZ, R14.H0_H0 ;  /* 0x2000000eff10a230 */ /* 0x004fe40000004100 */
[----:B------:R-:W0:Y:S01]  /*0af0*/  @!P3 LDC R14, c[0x0][0x3dc] ;  /* 0x0000f700ff0ebb82 */ /* 0x000e220000000800 */
[----:B---3--:R-:W-:-:S05]  /*0b00*/  @!P2 HADD2.F32 R17, -RZ, R28.H0_H0 ;  /* 0x2000001cff11a230 */ /* 0x008fca0000004100 */
        /* <DEDUP_REMOVED lines=8> */
[----:B------:R-:W-:-:S04]  /*0b90*/  IADD3 R27, PT, PT, R11, 0x1, RZ ;  /* 0x000000010b1b7810 */ /* 0x000fc80007ffe0ff */
[----:B------:R-:W-:Y:S01]  /*0ba0*/  ISETP.GE.AND P2, PT, R27, R10, PT ;  /* 0x0000000a1b00720c */ /* 0x000fe20003f46270 */
[----:B--2---:R-:W-:Y:S02]  /*0bb0*/  @!P3 HADD2.F32 R27, -RZ, R16.H0_H0 ;  /* 0x20000010ff1bb230 */ /* 0x004fe40000004100 */
[----:B---3--:R-:W-:-:S10]  /*0bc0*/  @!P3 HADD2.F32 R28, -RZ, R14.H0_H0 ;  /* 0x2000000eff1cb230 */ /* 0x008fd40000004100 */
[----:B------:R-:W0:Y:S01]  /*0bd0*/  @!P2 LDC R14, c[0x0][0x3dc] ;  /* 0x0000f700ff0eab82 */ /* 0x000e220000000800 */
[----:B------:R-:W-:Y:S01]  /*0be0*/  @!P3 FFMA R5, R28, R27, R5 ;  /* 0x0000001b1c05b223 */ /* 0x000fe20000000005 */
[----:B------:R-:W-:-:S06]  /*0bf0*/  @!P2 IADD3 R27, PT, PT, R13, 0x4, RZ ;  /* 0x000000040d1ba810 */ /* 0x000fcc0007ffe0ff */
[----:B------:R-:W1:Y:S01]  /*0c00*/  LDC.64 R28, c[0x0][0x388] ;  /* 0x0000e200ff1c7b82 */ /* 0x000e620000000a00 */
[----:B0-----:R-:W-:-:S07]  /*0c10*/  @!P2 IMAD R27, R27, R14, R6 ;  /* 0x0000000e1b1ba224 */ /* 0x001fce00078e0206 */
        /* <DEDUP_REMOVED lines=22> */
[----:B------:R-:W0:Y:S01]  /*0d80*/  LDC.64 R16, c[0x0][0x380] ;  /* 0x0000e000ff107b82 */ /* 0x000e220000000a00 */
[----:B---3--:R-:W-:-:S09]  /*0d90*/  @!P3 HADD2.F32 R28, -RZ, R14.H0_H0 ;  /* 0x2000000eff1cb230 */ /* 0x008fd20000004100 */
[----:B------:R-:W1:Y:S01]  /*0da0*/  @!P2 LDC R14, c[0x0][0x3dc] ;  /* 0x0000f700ff0eab82 */ /* 0x000e620000000800 */
[----:B------:R-:W-:-:S07]  /*0db0*/  @!P3 FFMA R5, R28, R27, R5 ;  /* 0x0000001b1c05b223 */ /* 0x000fce0000000005 */
[----:B------:R-:W2:Y:S01]  /*0dc0*/  LDC.64 R28, c[0x0][0x388] ;  /* 0x0000e200ff1c7b82 */ /* 0x000ea20000000a00 */
[----:B------:R-:W-:Y:S01]  /*0dd0*/  @!P2 IADD3 R27, PT, PT, R13, 0x6, RZ ;  /* 0x000000060d1ba810 */ /* 0x000fe20007ffe0ff */
        /* <DEDUP_REMOVED lines=9> */
[----:B------:R-:W-:-:S04]  /*0e70*/  @!P3 VIADD R27, R13, 0x7 ;  /* 0x000000070d1bb836 */ /* 0x000fc80000000000 */
[----:B-1----:R-:W-:Y:S02]  /*0e80*/  @!P3 IMAD R27, R27, R29, R6 ;  /* 0x0000001d1b1bb224 */ /* 0x002fe400078e0206 */
[----:B---3--:R-:W-:Y:S02]  /*0e90*/  @!P2 HADD2.F32 R28, -RZ, R16.H0_H0 ;  /* 0x20000010ff1ca230 */ /* 0x008fe40000004100 */
[----:B------:R-:W1:Y:S01]  /*0ea0*/  LDC.64 R16, c[0x0][0x380] ;  /* 0x0000e000ff107b82 */ /* 0x000e620000000a00 */
[----:B--2---:R-:W-:-:S05]  /*0eb0*/  @!P2 HADD2.F32 R13, -RZ, R14.H0_H0 ;  /* 0x2000000eff0da230 */ /* 0x004fca0000004100 */
[----:B------:R-:W-:Y:S02]  /*0ec0*/  @!P2 FFMA R5, R28, R13, R5 ;  /* 0x0000000d1c05a223 */ /* 0x000fe40000000005 */
[----:B------:R-:W2:Y:S01]  /*0ed0*/  LDC.64 R28, c[0x0][0x388] ;  /* 0x0000e200ff1c7b82 */ /* 0x000ea20000000a00 */
[----:B-1----:R-:W-:-:S06]  /*0ee0*/  @!P3 IMAD.WIDE R16, R22, 0x2, R16 ;  /* 0x000000021610b825 */ /* 0x002fcc00078e0210 */
[----:B------:R-:W3:Y:S01]  /*0ef0*/  @!P3 LDG.E.U16.CONSTANT R16, desc[UR6][R16.64] ;  /* 0x000000061010b981 */ /* 0x000ee2000c1e9500 */
[----:B--2---:R-:W-:-:S06]  /*0f00*/  @!P3 IMAD.WIDE R28, R27, 0x2, R28 ;  /* 0x000000021b1cb825 */ /* 0x004fcc00078e021c */
[----:B------:R-:W2:Y:S01]  /*0f10*/  @!P3 LDG.E.U16.CONSTANT R28, desc[UR6][R28.64] ;  /* 0x000000061c1cb981 */ /* 0x000ea2000c1e9500 */
[----:B------:R-:W-:-:S04]  /*0f20*/  IADD3 R25, PT, PT, R25, 0x8, RZ ;  /* 0x0000000819197810 */ /* 0x000fc80007ffe0ff */
[----:B------:R-:W-:Y:S02]  /*0f30*/  ISETP.NE.AND P2, PT, R25, RZ, PT ;  /* 0x000000ff1900720c */ /* 0x000fe40003f45270 */
[C---:B0-----:R-:W-:Y:S02]  /*0f40*/  LEA R9, R15.reuse, R9, 0x3 ;  /* 0x000000090f097211 */ /* 0x041fe400078e18ff */
[C---:B------:R-:W-:Y:S02]  /*0f50*/  LEA R26, R15.reuse, R26, 0x3 ;  /* 0x0000001a0f1a7211 */ /* 0x040fe400078e18ff */
[C---:B------:R-:W-:Y:S02]  /*0f60*/  LEA R18, R15.reuse, R18, 0x3 ;  /* 0x000000120f127211 */ /* 0x040fe400078e18ff */
[C---:B------:R-:W-:Y:S02]  /*0f70*/  LEA R24, R15.reuse, R24, 0x3 ;  /* 0x000000180f187211 */ /* 0x040fe400078e18ff */
[----:B------:R-:W-:-:S02]  /*0f80*/  LEA R19, R15, R19, 0x3 ;  /* 0x000000130f137211 */ /* 0x000fc400078e18ff */
[C---:B------:R-:W-:Y:S02]  /*0f90*/  LEA R21, R15.reuse, R21, 0x3 ;  /* 0x000000150f157211 */ /* 0x040fe400078e18ff */
[C---:B------:R-:W-:Y:S02]  /*0fa0*/  LEA R22, R15.reuse, R22, 0x3 ;  /* 0x000000160f167211 */ /* 0x040fe400078e18ff */
[----:B------:R-:W-:Y:S02]  /*0fb0*/  LEA R23, R15, R23, 0x3 ;  /* 0x000000170f177211 */ /* 0x000fe400078e18ff */
[----:B------:R-:W-:Y:S02]  /*0fc0*/  IADD3 R20, PT, PT, R20, 0x8, RZ ;  /* 0x0000000814147810 */ /* 0x000fe40007ffe0ff */
[----:B------:R-:W-:Y:S01]  /*0fd0*/  IADD3 R11, PT, PT, R11, 0x8, RZ ;  /* 0x000000080b0b7810 */ /* 0x000fe20007ffe0ff */
[----:B---3--:R-:W-:Y:S02]  /*0fe0*/  @!P3 HADD2.F32 R14, -RZ, R16.H0_H0 ;  /* 0x20000010ff0eb230 */ /* 0x008fe40000004100 */
[----:B--2---:R-:W-:-:S05]  /*0ff0*/  @!P3 HADD2.F32 R13, -RZ, R28.H0_H0 ;  /* 0x2000001cff0db230 */ /* 0x004fca0000004100 */
[----:B------:R-:W-:Y:S01]  /*1000*/  @!P3 FFMA R5, R14, R13, R5 ;  /* 0x0000000d0e05b223 */ /* 0x000fe20000000005 */
[----:B------:R-:W-:Y:S06]  /*1010*/  @P2 BRA `(.L_x_19) ;  /* 0xfffffff800082947 */ /* 0x000fec000383ffff */
[----:B------:R-:W-:Y:S05]  /*1020*/  BSYNC.RECONVERGENT B3 ;  /* 0x0000000000037941 */ /* 0x000fea0003800200 */
.L_x_18:
[----:B------:R-:W-:-:S04]  /*1030*/  VIMNMX R9, PT, PT, R8, 0x20, PT ;  /* 0x0000002008097848 */ /* 0x000fc80003fe0100 */
[----:B------:R-:W-:-:S04]  /*1040*/  VIMNMX R9, PT, PT, R9, 0x1, !PT ;  /* 0x0000000109097848 */ /* 0x000fc80007fe0100 */
[----:B------:R-:W-:-:S07]  /*1050*/  LOP3.LUT R22, R9, 0x38, RZ, 0xc0, !PT ;  /* 0x0000003809167812 */ /* 0x000fce00078ec0ff */
.L_x_17:
[----:B------:R-:W-:Y:S05]  /*1060*/  BSYNC.RECONVERGENT B2 ;  /* 0x0000000000027941 */ /* 0x000fea0003800200 */
.L_x_16:
        /* <DEDUP_REMOVED lines=8> */
[----:B------:R-:W-:Y:S01]  /*10f0*/  IADD3 R17, PT, PT, R22, R7, RZ ;  /* 0x0000000716117210 */ /* 0x000fe20007ffe0ff */
[----:B------:R-:W0:Y:S03]  /*1100*/  LDC.64 R20, c[0x0][0x380] ;  /* 0x0000e000ff147b82 */ /* 0x000e260000000a00 */
[C---:B------:R-:W-:Y:S01]  /*1110*/  ISETP.GE.AND P3, PT, R17.reuse, R10, PT ;  /* 0x0000000a1100720c */ /* 0x040fe20003f66270 */
[C---:B------:R-:W-:Y:S01]  /*1120*/  VIADD R23, R17.reuse, 0x1 ;  /* 0x0000000111177836 */ /* 0x040fe20000000000 */
[----:B------:R-:W-:-:S03]  /*1130*/  IADD3 R19, PT, PT, R17, 0x2, RZ ;  /* 0x0000000211137810 */ /* 0x000fc60007ffe0ff */
[----:B------:R-:W1:Y:S01]  /*1140*/  LDC.64 R24, c[0x0][0x388] ;  /* 0x0000e200ff187b82 */ /* 0x000e620000000a00 */
[-C--:B------:R-:W-:Y:S02]  /*1150*/  ISETP.GE.AND P4, PT, R23, R10.reuse, PT ;  /* 0x0000000a1700720c */ /* 0x080fe40003f86270 */
        /* <DEDUP_REMOVED lines=8> */
[----:B------:R-:W0:Y:S08]  /*11e0*/  @!P5 LDC R28, c[0x0][0x3d0] ;  /* 0x0000f400ff1cdb82 */ /* 0x000e300000000800 */
[----:B------:R-:W3:Y:S01]  /*11f0*/  @!P4 LDC R18, c[0x0][0x3dc] ;  /* 0x0000f700ff12cb82 */ /* 0x000ee20000000800 */
[----:B------:R-:W-:Y:S01]  /*1200*/  IADD3 R17, PT, PT, R17, 0x3, RZ ;  /* 0x0000000311117810 */ /* 0x000fe20007ffe0ff */
[----:B----4-:R-:W-:Y:S01]  /*1210*/  @!P4 IMAD R27, R23, R27, R12 ;  /* 0x0000001b171bc224 */ /* 0x010fe200078e020c */
[----:B------:R-:W4:Y:S01]  /*1220*/  @!P3 LDG.E.U16.CONSTANT R20, desc[UR6][R20.64] ;  /* 0x000000061414b981 */ /* 0x000f22000c1e9500 */
[----:B-1----:R-:W-:-:S04]  /*1230*/  @!P3 IMAD.WIDE R24, R9, 0x2, R24 ;  /* 0x000000020918b825 */ /* 0x002fc800078e0218 */
[----:B------:R-:W1:Y:S01]  /*1240*/  @!P5 LDC R16, c[0x0][0x3dc] ;  /* 0x0000f700ff10db82 */ /* 0x000e620000000800 */
[----:B------:R-:W-:Y:S01]  /*1250*/  ISETP.GE.AND P6, PT, R17, R10, PT ;  /* 0x0000000a1100720c */ /* 0x000fe20003fc6270 */
[----:B--2---:R-:W-:Y:S01]  /*1260*/  @!P4 IMAD.WIDE R14, R27, 0x2, R14 ;  /* 0x000000021b0ec825 */ /* 0x004fe200078e020e */
[----:B------:R2:W5:Y:S03]  /*1270*/  @!P3 LDG.E.U16.CONSTANT R21, desc[UR6][R24.64] ;  /* 0x000000061815b981 */ /* 0x000566000c1e9500 */
[----:B0-----:R-:W-:Y:S01]  /*1280*/  @!P5 IMAD R29, R19, R28, R12 ;  /* 0x0000001c131dd224 */ /* 0x001fe200078e020c */
[----:B------:R0:W5:Y:S01]  /*1290*/  @!P4 LDG.E.U16.CONSTANT R9, desc[UR6][R14.64] ;  /* 0x000000060e09c981 */ /* 0x000162000c1e9500 */
[----:B------:R-:W0:Y:S01]  /*12a0*/  LDC.64 R26, c[0x0][0x388] ;  /* 0x0000e200ff1a7b82 */ /* 0x000e220000000a00 */
[----:B---3--:R-:W-:-:S07]  /*12b0*/  @!P4 IMAD R23, R23, R18, R6 ;  /* 0x000000121717c224 */ /* 0x008fce00078e0206 */
[----:B--2---:R-:W2:Y:S01]  /*12c0*/  LDC.64 R24, c[0x0][0x380] ;  /* 0x0000e000ff187b82 */ /* 0x004ea20000000a00 */
[----:B-1----:R-:W-:-:S07]  /*12d0*/  @!P5 IMAD R19, R19, R16, R6 ;  /* 0x000000101313d224 */ /* 0x002fce00078e0206 */
[----:B0-----:R-:W0:Y:S08]  /*12e0*/  LDC.64 R14, c[0x0][0x388] ;  /* 0x0000e200ff0e7b82 */ /* 0x001e300000000a00 */
[----:B------:R-:W1:Y:S08]  /*12f0*/  @!P6 LDC R16, c[0x0][0x3d0] ;  /* 0x0000f400ff10eb82 */ /* 0x000e700000000800 */
[----:B------:R-:W3:Y:S01]  /*1300*/  @!P6 LDC R18, c[0x0][0x3dc] ;  /* 0x0000f700ff12eb82 */ /* 0x000ee20000000800 */
[----:B--2---:R-:W-:-:S04]  /*1310*/  @!P5 IMAD.WIDE R24, R29, 0x2, R24 ;  /* 0x000000021d18d825 */ /* 0x004fc800078e0218 */
[----:B------:R-:W-:Y:S02]  /*1320*/  @!P4 IMAD.WIDE R26, R23, 0x2, R26 ;  /* 0x00000002171ac825 */ /* 0x000fe400078e021a */
[----:B------:R-:W2:Y:S02]  /*1330*/  @!P5 LDG.E.U16.CONSTANT R24, desc[UR6][R24.64] ;  /* 0x000000061818d981 */ /* 0x000ea4000c1e9500 */
[----:B0-----:R-:W-:Y:S02]  /*1340*/  @!P5 IMAD.WIDE R14, R19, 0x2, R14 ;  /* 0x00000002130ed825 */ /* 0x001fe400078e020e */
[----:B------:R0:W2:Y:S04]  /*1350*/  @!P4 LDG.E.U16.CONSTANT R23, desc[UR6][R26.64] ;  /* 0x000000061a17c981 */ /* 0x0000a8000c1e9500 */
[----:B------:R-:W2:Y:S01]  /*1360*/  @!P5 LDG.E.U16.CONSTANT R14, desc[UR6][R14.64] ;  /* 0x000000060e0ed981 */ /* 0x000ea2000c1e9500 */
[----:B-1----:R-:W-:-:S02]  /*1370*/  @!P6 IMAD R29, R17, R16, R12 ;  /* 0x00000010111de224 */ /* 0x002fc400078e020c */
[----:B---3--:R-:W-:Y:S02]  /*1380*/  @!P6 IMAD R28, R17, R18, R6 ;  /* 0x00000012111ce224 */ /* 0x008fe400078e0206 */
[----:B------:R-:W1:Y:S08]  /*1390*/  LDC.64 R18, c[0x0][0x380] ;  /* 0x0000e000ff127b82 */ /* 0x000e700000000a00 */
[----:B------:R-:W3:Y:S01]  /*13a0*/  LDC.64 R16, c[0x0][0x388] ;  /* 0x0000e200ff107b82 */ /* 0x000ee20000000a00 */
[----:B-1----:R-:W-:-:S06]  /*13b0*/  @!P6 IMAD.WIDE R18, R29, 0x2, R18 ;  /* 0x000000021d12e825 */ /* 0x002fcc00078e0212 */
[----:B------:R-:W2:Y:S01]  /*13c0*/  @!P6 LDG.E.U16.CONSTANT R18, desc[UR6][R18.64] ;  /* 0x000000061212e981 */ /* 0x000ea2000c1e9500 */
[----:B---3--:R-:W-:-:S06]  /*13d0*/  @!P6 IMAD.WIDE R16, R28, 0x2, R16 ;  /* 0x000000021c10e825 */ /* 0x008fcc00078e0210 */
[----:B------:R-:W3:Y:S01]  /*13e0*/  @!P6 LDG.E.U16.CONSTANT R16, desc[UR6][R16.64] ;  /* 0x000000061010e981 */ /* 0x000ee2000c1e9500 */
[----:B------:R-:W-:Y:S01]  /*13f0*/  IADD3 R22, PT, PT, R22, 0x4, RZ ;  /* 0x0000000416167810 */ /* 0x000fe20007ffe0ff */
[----:B----4-:R-:W-:Y:S02]  /*1400*/  @!P3 HADD2.F32 R20, -RZ, R20.H0_H0 ;  /* 0x20000014ff14b230 */ /* 0x010fe40000004100 */
[----:B-----5:R-:W-:Y:S02]  /*1410*/  @!P3 HADD2.F32 R21, -RZ, R21.H0_H0 ;  /* 0x20000015ff15b230 */ /* 0x020fe40000004100 */
[----:B0-----:R-:W-:-:S03]  /*1420*/  @!P4 HADD2.F32 R26, -RZ, R9.H0_H0 ;  /* 0x20000009ff1ac230 */ /* 0x001fc60000004100 */
[----:B------:R-:W-:Y:S01]  /*1430*/  @!P3 FFMA R5, R20, R21, R5 ;  /* 0x000000151405b223 */ /* 0x000fe20000000005 */
[----:B--2---:R-:W-:Y:S02]  /*1440*/  @!P5 HADD2.F32 R24, -RZ, R24.H0_H0 ;  /* 0x20000018ff18d230 */ /* 0x004fe40000004100 */
[----:B------:R-:W-:Y:S02]  /*1450*/  @!P4 HADD2.F32 R23, -RZ, R23.H0_H0 ;  /* 0x20000017ff17c230 */ /* 0x000fe40000004100 */
[----:B------:R-:W-:-:S03]  /*1460*/  @!P5 HADD2.F32 R9, -RZ, R14.H0_H0 ;  /* 0x2000000eff09d230 */ /* 0x000fc60000004100 */
[----:B------:R-:W-:-:S04]  /*1470*/  @!P4 FFMA R5, R26, R23, R5 ;  /* 0x000000171a05c223 */ /* 0x000fc80000000005 */
[----:B------:R-:W-:Y:S01]  /*1480*/  @!P5 FFMA R5, R24, R9, R5 ;  /* 0x000000091805d223 */ /* 0x000fe20000000005 */
[----:B------:R-:W-:Y:S02]  /*1490*/  @!P6 HADD2.F32 R14, -RZ, R18.H0_H0 ;  /* 0x20000012ff0ee230 */ /* 0x000fe40000004100 */
[----:B---3--:R-:W-:-:S05]  /*14a0*/  @!P6 HADD2.F32 R15, -RZ, R16.H0_H0 ;  /* 0x20000010ff0fe230 */ /* 0x008fca0000004100 */
[----:B------:R-:W-:-:S07]  /*14b0*/  @!P6 FFMA R5, R14, R15, R5 ;  /* 0x0000000f0e05e223 */ /* 0x000fce0000000005 */
.L_x_21:
[----:B------:R-:W-:Y:S05]  /*14c0*/  BSYNC.RECONVERGENT B2 ;  /* 0x0000000000027941 */ /* 0x000fea0003800200 */
.L_x_20:
        /* <DEDUP_REMOVED lines=17> */
[----:B0-----:R-:W-:-:S03]  /*15e0*/  @!P2 IMAD.WIDE R20, R23, 0x2, R20 ;  /* 0x000000021714a825 */ /* 0x001fc600078e0214 */
[----:B------:R-:W0:Y:S01]  /*15f0*/  LDC.64 R16, c[0x0][0x380] ;  /* 0x0000e000ff107b82 */ /* 0x000e220000000a00 */
[----:B---3--:R-:W-:Y:S02]  /*1600*/  @!P2 IMAD R25, R25, R24, R6 ;  /* 0x000000181919a224 */ /* 0x008fe400078e0206 */
[----:B------:R-:W2:Y:S02]  /*1610*/  @!P2 LDG.E.U16.CONSTANT R20, desc[UR6][R20.64] ;  /* 0x000000061414a981 */ /* 0x000ea4000c1e9500 */
[----:B-1----:R-:W-:-:S03]  /*1620*/  @!P2 IMAD.WIDE R14, R25, 0x2, R14 ;  /* 0x00000002190ea825 */ /* 0x002fc600078e020e */
[----:B------:R-:W1:Y:S01]  /*1630*/  LDC.64 R18, c[0x0][0x388] ;  /* 0x0000e200ff127b82 */ /* 0x000e620000000a00 */
[C---:B----4-:R-:W-:Y:S02]  /*1640*/  @!P3 IMAD R13, R9.reuse, R13, R12 ;  /* 0x0000000d090db224 */ /* 0x050fe400078e020c */
[----:B------:R-:W3:Y:S01]  /*1650*/  @!P2 LDG.E.U16.CONSTANT R14, desc[UR6][R14.64] ;  /* 0x000000060e0ea981 */ /* 0x000ee2000c1e9500 */
[----:B-----5:R-:W-:Y:S02]  /*1660*/  @!P3 IMAD R11, R9, R11, R6 ;  /* 0x0000000b090bb224 */ /* 0x020fe400078e0206 */
[----:B0-----:R-:W-:-:S06]  /*1670*/  @!P3 IMAD.WIDE R16, R13, 0x2, R16 ;  /* 0x000000020d10b825 */ /* 0x001fcc00078e0210 */
[----:B------:R-:W4:Y:S01]  /*1680*/  @!P3 LDG.E.U16.CONSTANT R16, desc[UR6][R16.64] ;  /* 0x000000061010b981 */ /* 0x000f22000c1e9500 */
[----:B-1----:R-:W-:-:S06]  /*1690*/  @!P3 IMAD.WIDE R18, R11, 0x2, R18 ;  /* 0x000000020b12b825 */ /* 0x002fcc00078e0212 */
[----:B------:R-:W5:Y:S01]  /*16a0*/  @!P3 LDG.E.U16.CONSTANT R18, desc[UR6][R18.64] ;  /* 0x000000061212b981 */ /* 0x000f62000c1e9500 */
[----:B------:R-:W-:Y:S01]  /*16b0*/  IADD3 R22, PT, PT, R22, 0x2, RZ ;  /* 0x0000000216167810 */ /* 0x000fe20007ffe0ff */
[----:B--2---:R-:W-:Y:S02]  /*16c0*/  @!P2 HADD2.F32 R24, -RZ, R20.H0_H0 ;  /* 0x20000014ff18a230 */ /* 0x004fe40000004100 */
[----:B---3--:R-:W-:-:S05]  /*16d0*/  @!P2 HADD2.F32 R9, -RZ, R14.H0_H0 ;  /* 0x2000000eff09a230 */ /* 0x008fca0000004100 */
[----:B------:R-:W-:Y:S01]  /*16e0*/  @!P2 FFMA R5, R24, R9, R5 ;  /* 0x000000091805a223 */ /* 0x000fe20000000005 */
[----:B----4-:R-:W-:Y:S02]  /*16f0*/  @!P3 HADD2.F32 R26, -RZ, R16.H0_H0 ;  /* 0x20000010ff1ab230 */ /* 0x010fe40000004100 */
[----:B-----5:R-:W-:-:S05]  /*1700*/  @!P3 HADD2.F32 R11, -RZ, R18.H0_H0 ;  /* 0x20000012ff0bb230 */ /* 0x020fca0000004100 */
[----:B------:R-:W-:-:S07]  /*1710*/  @!P3 FFMA R5, R26, R11, R5 ;  /* 0x0000000b1a05b223 */ /* 0x000fce0000000005 */
.L_x_23:
[----:B------:R-:W-:Y:S05]  /*1720*/  BSYNC.RECONVERGENT B2 ;  /* 0x0000000000027941 */ /* 0x000fea0003800200 */
.L_x_22:
        /* <DEDUP_REMOVED lines=9> */
[----:B--2---:R-:W-:-:S02]  /*17c0*/  IMAD R11, R11, UR5, R6 ;  /* 0x000000050b0b7c24 */ /* 0x004fc4000f8e0206 */
[----:B0-----:R-:W-:-:S06]  /*17d0*/  IMAD.WIDE R16, R9, 0x2, R16 ;  /* 0x0000000209107825 */ /* 0x001fcc00078e0210 */
[----:B------:R-:W2:Y:S01]  /*17e0*/  LDG.E.U16.CONSTANT R16, desc[UR6][R16.64] ;  /* 0x0000000610107981 */ /* 0x000ea2000c1e9500 */
[----:B---3--:R-:W-:-:S06]  /*17f0*/  IMAD.WIDE R14, R11, 0x2, R14 ;  /* 0x000000020b0e7825 */ /* 0x008fcc00078e020e */
[----:B------:R-:W3:Y:S01]  /*1800*/  LDG.E.U16.CONSTANT R14, desc[UR6][R14.64] ;  /* 0x000000060e0e7981 */ /* 0x000ee2000c1e9500 */
[----:B--2---:R-:W-:Y:S02]  /*1810*/  HADD2.F32 R12, -RZ, R16.H0_H0 ;  /* 0x20000010ff0c7230 */ /* 0x004fe40000004100 */
[----:B---3--:R-:W-:-:S05]  /*1820*/  HADD2.F32 R9, -RZ, R14.H0_H0 ;  /* 0x2000000eff097230 */ /* 0x008fca0000004100 */
[----:B------:R-:W-:-:S07]  /*1830*/  FFMA R5, R12, R9, R5 ;  /* 0x000000090c057223 */ /* 0x000fce0000000005 */
.L_x_15:
[----:B------:R-:W-:Y:S05]  /*1840*/  BSYNC.RECONVERGENT B0 ;  /* 0x0000000000007941 */ /* 0x000fea0003800200 */
.L_x_14:
[----:B------:R-:W-:Y:S02]  /*1850*/  IADD3 R7, PT, PT, R7, 0x20, RZ ;  /* 0x0000002007077810 */ /* 0x000fe40007ffe0ff */
[----:B------:R-:W-:Y:S02]  /*1860*/  IADD3 R8, PT, PT, R8, -0x20, RZ ;  /* 0xffffffe008087810 */ /* 0x000fe40007ffe0ff */
[----:B------:R-:W-:-:S13]  /*1870*/  ISETP.GE.AND P2, PT, R7, R10, PT ;  /* 0x0000000a0700720c */ /* 0x000fda0003f46270 */
[----:B------:R-:W-:Y:S05]  /*1880*/  @!P2 BRA `(.L_x_24) ;  /* 0xffffffec0054a947 */ /* 0x000fea000383ffff */
[----:B------:R-:W-:Y:S05]  /*1890*/  BSYNC.RECONVERGENT B1 ;  /* 0x0000000000017941 */ /* 0x000fea0003800200 */
.L_x_13:
        /* <DEDUP_REMOVED lines=16> */
[----:B-1----:R-:W-:-:S04]  /*19a0*/  IADD3 R11, PT, PT, R2, R11, RZ ;  /* 0x0000000b020b7210 */ /* 0x002fc80007ffe0ff */
[----:B------:R-:W-:Y:S01]  /*19b0*/  F2FP.F16.F32.PACK_AB R5, RZ, R5 ;  /* 0x00000005ff05723e */ /* 0x000fe200000000ff */
[----:B----4-:R-:W-:-:S04]  /*19c0*/  IMAD R0, R11, R0, UR4 ;  /* 0x000000040b007e24 */ /* 0x010fc8000f8e0200 */
[----:B------:R-:W-:-:S04]  /*19d0*/  IMAD R3, R3, UR5, R0 ;  /* 0x0000000503037c24 */ /* 0x000fc8000f8e0200 */
[----:B0-----:R-:W-:-:S05]  /*19e0*/  IMAD.WIDE R2, R3, 0x2, R6 ;  /* 0x0000000203027825 */ /* 0x001fca00078e0206 */
[----:B------:R-:W-:Y:S01]  /*19f0*/  STG.E.U16 desc[UR6][R2.64], R5 ;  /* 0x0000000502007986 */ /* 0x000fe2000c101506 */
[----:B------:R-:W-:Y:S05]  /*1a00*/  EXIT ;  /* 0x000000000000794d */ /* 0x000fea0003800000 */
.L_x_25:
        /* <DEDUP_REMOVED lines=15> */
.L_x_40:


//--------------------- .text._Z31lora_shrink_kernel_triton_styleI6__halffEvPKT_S3_PT0_PKiS7_S7_S7_iiiifiiiiiiii --------------------------
	.section	.text._Z31lora_shrink_kernel_triton_styleI6__halffEvPKT_S3_PT0_PKiS7_S7_S7_iiiifiiiiiiii,"ax",@progbits
	.align	128
        .global         _Z31lora_shrink_kernel_triton_styleI6__halffEvPKT_S3_PT0_PKiS7_S7_S7_iiiifiiiiiiii
        .type           _Z31lora_shrink_kernel_triton_styleI6__halffEvPKT_S3_PT0_PKiS7_S7_S7_iiiifiiiiiiii,@function
        .size           _Z31lora_shrink_kernel_triton_styleI6__halffEvPKT_S3_PT0_PKiS7_S7_S7_iiiifiiiiiiii,(.L_x_41 - _Z31lora_shrink_kernel_triton_styleI6__halffEvPKT_S3_PT0_PKiS7_S7_S7_iiiifiiiiiiii)
        .other          _Z31lora_shrink_kernel_triton_styleI6__halffEvPKT_S3_PT0_PKiS7_S7_S7_iiiifiiiiiiii,@"STO_CUDA_ENTRY STV_DEFAULT"
_Z31lora_shrink_kernel_triton_styleI6__halffEvPKT_S3_PT0_PKiS7_S7_S7_iiiifiiiiiiii:
.text._Z31lora_shrink_kernel_triton_styleI6__halffEvPKT_S3_PT0_PKiS7_S7_S7_iiiifiiiiiiii:
        /* <DEDUP_REMOVED lines=94> */
.L_x_37:
        /* <DEDUP_REMOVED lines=38> */
.L_x_32:
        /* <DEDUP_REMOVED lines=127> */
.L_x_31:
[----:B------:R-:W-:-:S04]  /*1030*/  VIMNMX R9, PT, PT, R8, 0x20, PT ;  /* 0x0000002008097848 */ /* 0x000fc80003fe0100 */
[----:B------:R-:W-:-:S04]  /*1040*/  VIMNMX R9, PT, PT, R9, 0x1, !PT ;  /* 0x0000000109097848 */ /* 0x000fc80007fe0100 */
[----:B------:R-:W-:-:S07]  /*1050*/  LOP3.LUT R22, R9, 0x38, RZ, 0xc0, !PT ;  /* 0x0000003809167812 */ /* 0x000fce00078ec0ff */
.L_x_30:
[----:B------:R-:W-:Y:S05]  /*1060*/  BSYNC.RECONVERGENT B2 ;  /* 0x0000000000027941 */ /* 0x000fea0003800200 */
.L_x_29:
        /* <DEDUP_REMOVED lines=69> */
.L_x_34:
[----:B------:R-:W-:Y:S05]  /*14c0*/  BSYNC.RECONVERGENT B2 ;  /* 0x0000000000027941 */ /* 0x000fea0003800200 */
.L_x_33:
        /* <DEDUP_REMOVED lines=37> */
.L_x_36:
[----:B------:R-:W-:Y:S05]  /*1720*/  BSYNC.RECONVERGENT B2 ;  /* 0x0000000000027941 */ /* 0x000fea0003800200 */
.L_x_35:
        /* <DEDUP_REMOVED lines=17> */
.L_x_28:
[----:B------:R-:W-:Y:S05]  /*1840*/  BSYNC.RECONVERGENT B0 ;  /* 0x0000000000007941 */ /* 0x000fea0003800200 */
.L_x_27:
[----:B------:R-:W-:Y:S02]  /*1850*/  IADD3 R7, PT, PT, R7, 0x20, RZ ;  /* 0x0000002007077810 */ /* 0x000fe40007ffe0ff */
[----:B------:R-:W-:Y:S02]  /*1860*/  IADD3 R8, PT, PT, R8, -0x20, RZ ;  /* 0xffffffe008087810 */ /* 0x000fe40007ffe0ff */
[----:B------:R-:W-:-:S13]  /*1870*/  ISETP.GE.AND P2, PT, R7, R10, PT ;  /* 0x0000000a0700720c */ /* 0x000fda0003f46270 */
[----:B------:R-:W-:Y:S05]  /*1880*/  @!P2 BRA `(.L_x_37) ;  /* 0xffffffec0054a947 */ /* 0x000fea000383ffff */
[----:B------:R-:W-:Y:S05]  /*1890*/  BSYNC.RECONVERGENT B1 ;  /* 0x0000000000017941 */ /* 0x000fea0003800200 */
.L_x_26:
        /* <DEDUP_REMOVED lines=22> */
.L_x_38:
        /* <DEDUP_REMOVED lines=16> */
.L_x_41:


//--------------------- .nv.shared.reserved.0     --------------------------
	.section	.nv.shared.reserved.0,"aw",@nobits
	.weak		__nv_reservedSMEM_offset_0_alias
	.size		__nv_reservedSMEM_offset_0_alias, 0, 64
	.other		__nv_reservedSMEM_offset_0_alias,@"STO_CUDA_RESERVED_SHARED STV_DEFAULT"
__nv_reservedSMEM_offset_0_alias:
	.zero		0
	.zero		64


//--------------------- .nv.constant0._Z31lora_shrink_kernel_triton_styleI13__nv_bfloat16fEvPKT_S3_PT0_PKiS7_S7_S7_iiiifiiiiiiii --------------------------
	.section	.nv.constant0._Z31lora_shrink_kernel_triton_styleI13__nv_bfloat16fEvPKT_S3_PT0_PKiS7_S7_S7_iiiifiiiiiiii,"a",@progbits
	.sectionflags	@""
	.align	4
.nv.constant0._Z31lora_shrink_kernel_triton_styleI13__nv_bfloat16fEvPKT_S3_PT0_PKiS7_S7_S7_iiiifiiiiiiii:
	.zero		1004


//--------------------- .nv.constant0._Z31lora_shrink_kernel_triton_styleI6__halfS0_EvPKT_S3_PT0_PKiS7_S7_S7_iiiifiiiiiiii --------------------------
	.section	.nv.constant0._Z31lora_shrink_kernel_triton_styleI6__halfS0_EvPKT_S3_PT0_PKiS7_S7_S7_iiiifiiiiiiii,"a",@progbits
	.sectionflags	@""
	.align	4
.nv.constant0._Z31lora_shrink_kernel_triton_styleI6__halfS0_EvPKT_S3_PT0_PKiS7_S7_S7_iiiifiiiiiiii:
	.zero		1004


//--------------------- .nv.constant0._Z31lora_shrink_kernel_triton_styleI6__halffEvPKT_S3_PT0_PKiS7_S7_S7_iiiifiiiiiiii --------------------------
	.section	.nv.constant0._Z31lora_shrink_kernel_triton_styleI6__halffEvPKT_S3_PT0_PKiS7_S7_S7_iiiifiiiiiiii,"a",@progbits
	.sectionflags	@""
	.align	4
.nv.constant0._Z31lora_shrink_kernel_triton_styleI6__halffEvPKT_S3_PT0_PKiS7_S7_S7_iiiifiiiiiiii:
	.zero		1004


//--------------------- SYMBOLS --------------------------

	.type		.nv.reservedSmem.offset0,@object
	.size		.nv.reservedSmem.offset0,0x4
